	.target	sm_90a

	.elftype	@"ET_EXEC"


//--------------------- .note.nv.tkinfo           --------------------------
	.section	.note.nv.tkinfo,"",@"SHT_NOTE"
	.sectionflags	@"SHF_NOTE_NV_TKINFO"
	.tkinfo
        /*0018*/ 	.word	0x00000002
        /*0030*/ 	.string	""
        /*0030*/ 	.string	"ptxas"
        /*0030*/ 	.string	"Cuda compilation tools, release 13.0, V13.0.88"
        /*0030*/ 	.string	"Build cuda_13.0.r13.0/compiler.36424714_0"
        /*0030*/ 	.string	"-arch sm_90a -m 64 "



//--------------------- .note.nv.cuinfo           --------------------------
	.section	.note.nv.cuinfo,"",@"SHT_NOTE"
	.sectionflags	@"SHF_NOTE_NV_CUINFO"
        /*0018*/ 	.short	0x0002
        /*001a*/ 	.short	0x005a
        /*001c*/ 	.short	0x0082
	.zero		2


//--------------------- .nv.info                  --------------------------
	.section	.nv.info,"",@"SHT_CUDA_INFO"
	.align	4


	//----- nvinfo : EIATTR_REGCOUNT
	.align		4
        /*0000*/ 	.byte	0x04, 0x2f
        /*0002*/ 	.short	(.L_15 - .L_14)
	.align		4
.L_14:
        /*0004*/ 	.word	index@(_ZN7cutlass13device_kernelINS_4gemm6kernel13GemmUniversalIN4cute5tupleIJiiiiEEENS1_10collective13CollectiveMmaINS1_34MainloopSm90TmaGmmaWarpSpecializedILi3ENS5_IJNS4_1CILi2EEESB_NSA_ILi1EEEEEENS1_35KernelTmaWarpSpecializedCooperativeEEENS5_IJNSA_ILi128EEENSA_ILi256EEESG_EEEaNS5_IJlSC_lEEEaSJ_NS4_8TiledMMAINS4_8MMA_AtomIJNS4_4SM904GMMA27MMA_64x256x32_S32S8S8_SS_TNEEEENS4_6LayoutINS5_IJSB_SC_SC_EEENS5_IJSC_NSA_ILi0EEESS_EEEEENS5_IJNS4_10UnderscoreESV_SV_EEEEENS4_23SM90_TMA_LOAD_MULTICASTENS4_14ComposedLayoutINS4_7SwizzleILi3ELi4ELi3EEENS4_18smem_ptr_flag_bitsILi8EEENSQ_INS5_IJNSA_ILi8EEESG_EEENS5_IJSG_SC_EEEEEEEvNS4_8identityESY_S18_vS19_EENS_8epilogue10collective6detail29Sm90TmaWarpSpecializedAdapterINS1C_15DefaultEpilogueIaSJ_SJ_NS1B_6thread17LinearCombinationIaLi1EiiLNS1G_9ScaleType4KindE0ELNS_15FloatRoundStyleE2EaEENS1_15EpilogueDefaultEEEEEvvEEEEvNT_6ParamsE)
        /*0008*/ 	.word	0x000000a8


	//----- nvinfo : EIATTR_FRAME_SIZE
	.align		4
.L_15:
        /*000c*/ 	.byte	0x04, 0x11
        /*000e*/ 	.short	(.L_17 - .L_16)
	.align		4
.L_16:
        /*0010*/ 	.word	index@(_ZN7cutlass13device_kernelINS_4gemm6kernel13GemmUniversalIN4cute5tupleIJiiiiEEENS1_10collective13CollectiveMmaINS1_34MainloopSm90TmaGmmaWarpSpecializedILi3ENS5_IJNS4_1CILi2EEESB_NSA_ILi1EEEEEENS1_35KernelTmaWarpSpecializedCooperativeEEENS5_IJNSA_ILi128EEENSA_ILi256EEESG_EEEaNS5_IJlSC_lEEEaSJ_NS4_8TiledMMAINS4_8MMA_AtomIJNS4_4SM904GMMA27MMA_64x256x32_S32S8S8_SS_TNEEEENS4_6LayoutINS5_IJSB_SC_SC_EEENS5_IJSC_NSA_ILi0EEESS_EEEEENS5_IJNS4_10UnderscoreESV_SV_EEEEENS4_23SM90_TMA_LOAD_MULTICASTENS4_14ComposedLayoutINS4_7SwizzleILi3ELi4ELi3EEENS4_18smem_ptr_flag_bitsILi8EEENSQ_INS5_IJNSA_ILi8EEESG_EEENS5_IJSG_SC_EEEEEEEvNS4_8identityESY_S18_vS19_EENS_8epilogue10collective6detail29Sm90TmaWarpSpecializedAdapterINS1C_15DefaultEpilogueIaSJ_SJ_NS1B_6thread17LinearCombinationIaLi1EiiLNS1G_9ScaleType4KindE0ELNS_15FloatRoundStyleE2EaEENS1_15EpilogueDefaultEEEEEvvEEEEvNT_6ParamsE)
        /*0014*/ 	.word	0x00000000


	//----- nvinfo : EIATTR_MIN_STACK_SIZE
	.align		4
.L_17:
        /*0018*/ 	.byte	0x04, 0x12
        /*001a*/ 	.short	(.L_19 - .L_18)
	.align		4
.L_18:
        /*001c*/ 	.word	index@(_ZN7cutlass13device_kernelINS_4gemm6kernel13GemmUniversalIN4cute5tupleIJiiiiEEENS1_10collective13CollectiveMmaINS1_34MainloopSm90TmaGmmaWarpSpecializedILi3ENS5_IJNS4_1CILi2EEESB_NSA_ILi1EEEEEENS1_35KernelTmaWarpSpecializedCooperativeEEENS5_IJNSA_ILi128EEENSA_ILi256EEESG_EEEaNS5_IJlSC_lEEEaSJ_NS4_8TiledMMAINS4_8MMA_AtomIJNS4_4SM904GMMA27MMA_64x256x32_S32S8S8_SS_TNEEEENS4_6LayoutINS5_IJSB_SC_SC_EEENS5_IJSC_NSA_ILi0EEESS_EEEEENS5_IJNS4_10UnderscoreESV_SV_EEEEENS4_23SM90_TMA_LOAD_MULTICASTENS4_14ComposedLayoutINS4_7SwizzleILi3ELi4ELi3EEENS4_18smem_ptr_flag_bitsILi8EEENSQ_INS5_IJNSA_ILi8EEESG_EEENS5_IJSG_SC_EEEEEEEvNS4_8identityESY_S18_vS19_EENS_8epilogue10collective6detail29Sm90TmaWarpSpecializedAdapterINS1C_15DefaultEpilogueIaSJ_SJ_NS1B_6thread17LinearCombinationIaLi1EiiLNS1G_9ScaleType4KindE0ELNS_15FloatRoundStyleE2EaEENS1_15EpilogueDefaultEEEEEvvEEEEvNT_6ParamsE)
        /*0020*/ 	.word	0x00000000
.L_19:


//--------------------- .nv.compat                --------------------------
	.section	.nv.compat,"",@"SHT_CUDA_COMPAT_INFO"
	.align	4
        /*0000*/ 	.byte	0x02, 0x09, 0x01, 0x00, 0x02, 0x02, 0x04, 0x00, 0x02, 0x05, 0x05, 0x00, 0x03, 0x07, 0x01, 0x01
        /*0010*/ 	.byte	0x02, 0x03, 0x01, 0x00, 0x02, 0x06, 0x01, 0x00, 0x04, 0x0b, 0x08, 0x00, 0x00, 0x00, 0x00, 0x00
        /*0020*/ 	.byte	0x00, 0x00, 0x00, 0x00


//--------------------- .nv.info._ZN7cutlass13device_kernelINS_4gemm6kernel13GemmUniversalIN4cute5tupleIJiiiiEEENS1_10collective13CollectiveMmaINS1_34MainloopSm90TmaGmmaWarpSpecializedILi3ENS5_IJNS4_1CILi2EEESB_NSA_ILi1EEEEEENS1_35KernelTmaWarpSpecializedCooperativeEEENS5_IJNSA_ILi128EEENSA_ILi256EEESG_EEEaNS5_IJlSC_lEEEaSJ_NS4_8TiledMMAINS4_8MMA_AtomIJNS4_4SM904GMMA27MMA_64x256x32_S32S8S8_SS_TNEEEENS4_6LayoutINS5_IJSB_SC_SC_EEENS5_IJSC_NSA_ILi0EEESS_EEEEENS5_IJNS4_10UnderscoreESV_SV_EEEEENS4_23SM90_TMA_LOAD_MULTICASTENS4_14ComposedLayoutINS4_7SwizzleILi3ELi4ELi3EEENS4_18smem_ptr_flag_bitsILi8EEENSQ_INS5_IJNSA_ILi8EEESG_EEENS5_IJSG_SC_EEEEEEEvNS4_8identityESY_S18_vS19_EENS_8epilogue10collective6detail29Sm90TmaWarpSpecializedAdapterINS1C_15DefaultEpilogueIaSJ_SJ_NS1B_6thread17LinearCombinationIaLi1EiiLNS1G_9ScaleType4KindE0ELNS_15FloatRoundStyleE2EaEENS1_15EpilogueDefaultEEEEEvvEEEEvNT_6ParamsE --------------------------
	.section	.nv.info._ZN7cutlass13device_kernelINS_4gemm6kernel13GemmUniversalIN4cute5tupleIJiiiiEEENS1_10collective13CollectiveMmaINS1_34MainloopSm90TmaGmmaWarpSpecializedILi3ENS5_IJNS4_1CILi2EEESB_NSA_ILi1EEEEEENS1_35KernelTmaWarpSpecializedCooperativeEEENS5_IJNSA_ILi128EEENSA_ILi256EEESG_EEEaNS5_IJlSC_lEEEaSJ_NS4_8TiledMMAINS4_8MMA_AtomIJNS4_4SM904GMMA27MMA_64x256x32_S32S8S8_SS_TNEEEENS4_6LayoutINS5_IJSB_SC_SC_EEENS5_IJSC_NSA_ILi0EEESS_EEEEENS5_IJNS4_10UnderscoreESV_SV_EEEEENS4_23SM90_TMA_LOAD_MULTICASTENS4_14ComposedLayoutINS4_7SwizzleILi3ELi4ELi3EEENS4_18smem_ptr_flag_bitsILi8EEENSQ_INS5_IJNSA_ILi8EEESG_EEENS5_IJSG_SC_EEEEEEEvNS4_8identityESY_S18_vS19_EENS_8epilogue10collective6detail29Sm90TmaWarpSpecializedAdapterINS1C_15DefaultEpilogueIaSJ_SJ_NS1B_6thread17LinearCombinationIaLi1EiiLNS1G_9ScaleType4KindE0ELNS_15FloatRoundStyleE2EaEENS1_15EpilogueDefaultEEEEEvvEEEEvNT_6ParamsE,"",@"SHT_CUDA_INFO"
	.sectionflags	@""
	.align	4


	//----- nvinfo : EIATTR_CUDA_API_VERSION
	.align		4
        /*0000*/ 	.byte	0x04, 0x37
        /*0002*/ 	.short	(.L_21 - .L_20)
.L_20:
        /*0004*/ 	.word	0x00000082


	//----- nvinfo : EIATTR_KPARAM_INFO
	.align		4
.L_21:
        /*0008*/ 	.byte	0x04, 0x17
        /*000a*/ 	.short	(.L_23 - .L_22)
.L_22:
        /*000c*/ 	.word	0x00000000
        /*0010*/ 	.short	0x0000
        /*0012*/ 	.short	0x0070
        /*0014*/ 	.byte	0x00, 0xf0, 0x01, 0x10


	//----- nvinfo : EIATTR_SPARSE_MMA_MASK
	.align		4
.L_23:
        /*0018*/ 	.byte	0x03, 0x50
        /*001a*/ 	.short	0x0000


	//----- nvinfo : EIATTR_MAXREG_COUNT
	.align		4
        /*001c*/ 	.byte	0x03, 0x1b
        /*001e*/ 	.short	0x00a8


	//----- nvinfo : EIATTR_NUM_BARRIERS
	.align		4
        /*0020*/ 	.byte	0x02, 0x4c
        /*0022*/ 	.byte	0x01
	.zero		1


	//----- nvinfo : EIATTR_EXTERNS
	.align		4
        /*0024*/ 	.byte	0x04, 0x0f
        /*0026*/ 	.short	(.L_25 - .L_24)


	//   ....[0]....
	.align		4
.L_24:
        /*0028*/ 	.word	index@(__assertfail)


	//----- nvinfo : EIATTR_MERCURY_ISA_VERSION
	.align		4
.L_25:
        /*002c*/ 	.byte	0x03, 0x5f
        /*002e*/ 	.short	0x0101


	//----- nvinfo : EIATTR_INT_WARP_WIDE_INSTR_OFFSETS
	.align		4
        /*0030*/ 	.byte	0x04, 0x31
        /*0032*/ 	.short	(.L_27 - .L_26)


	//   ....[0]....
.L_26:
        /*0034*/ 	.word	0x00000460


	//   ....[1]....
        /*0038*/ 	.word	0x00000490


	//   ....[2]....
        /*003c*/ 	.word	0x00000650


	//----- nvinfo : EIATTR_COOP_GROUP_MASK_REGIDS
	.align		4
.L_27:
        /*0040*/ 	.byte	0x04, 0x29
        /*0042*/ 	.short	(.L_29 - .L_28)


	//   ....[0]....
.L_28:
        /*0044*/ 	.word	0xffffffff


	//   ....[1]....
        /*0048*/ 	.word	0xffffffff


	//   ....[2]....
        /*004c*/ 	.word	0xffffffff


	//   ....[3]....
        /*0050*/ 	.word	0xffffffff


	//   ....[4]....
        /*0054*/ 	.word	0xffffffff


	//   ....[5]....
        /*0058*/ 	.word	0xffffffff


	//----- nvinfo : EIATTR_COOP_GROUP_INSTR_OFFSETS
	.align		4
.L_29:
        /*005c*/ 	.byte	0x04, 0x28
        /*005e*/ 	.short	(.L_31 - .L_30)


	//   ....[0]....
.L_30:
        /*0060*/ 	.word	0x00000060


	//   ....[1]....
        /*0064*/ 	.word	0x00000070


	//   ....[2]....
        /*0068*/ 	.word	0x00000130


	//   ....[3]....
        /*006c*/ 	.word	0x000002b0


	//   ....[4]....
        /*0070*/ 	.word	0x000007d0


	//   ....[5]....
        /*0074*/ 	.word	0x00001210


	//----- nvinfo : EIATTR_REG_RECONFIG
	.align		4
.L_31:
        /*0078*/ 	.byte	0x01, 0x54
	.zero		2


	//----- nvinfo : EIATTR_SYSCALL_OFFSETS
	.align		4
        /*007c*/ 	.byte	0x04, 0x46
        /*007e*/ 	.short	(.L_33 - .L_32)


	//   ....[0]....
.L_32:
        /*0080*/ 	.word	0x000013d0


	//----- nvinfo : EIATTR_MBARRIER_INSTR_OFFSETS
	.align		4
.L_33:
        /*0084*/ 	.byte	0x04, 0x39
        /*0086*/ 	.short	(.L_35 - .L_34)


	//   ....[0]....
.L_34:
        /*0088*/ 	.word	0x00000230
        /*008c*/ 	.word	0x000000ff
        /*0090*/ 	.word	0x00000000
        /*0094*/ 	.short	0x0100
        /*0096*/ 	.byte	0x08
	.zero		1


	//   ....[1]....
        /*0098*/ 	.word	0x00000240
        /*009c*/ 	.word	0x000000ff
        /*00a0*/ 	.word	0x00000018
        /*00a4*/ 	.short	0x0100
        /*00a6*/ 	.byte	0x08
	.zero		1


	//   ....[2]....
        /*00a8*/ 	.word	0x00000250
        /*00ac*/ 	.word	0x000000ff
        /*00b0*/ 	.word	0x00000008
        /*00b4*/ 	.short	0x0100
        /*00b6*/ 	.byte	0x08
	.zero		1


	//   ....[3]....
        /*00b8*/ 	.word	0x00000260
        /*00bc*/ 	.word	0x000000ff
        /*00c0*/ 	.word	0x00000020
        /*00c4*/ 	.short	0x0100
        /*00c6*/ 	.byte	0x08
	.zero		1


	//   ....[4]....
        /*00c8*/ 	.word	0x00000270
        /*00cc*/ 	.word	0x000000ff
        /*00d0*/ 	.word	0x00000010
        /*00d4*/ 	.short	0x0100
        /*00d6*/ 	.byte	0x08
	.zero		1


	//   ....[5]....
        /*00d8*/ 	.word	0x00000280
        /*00dc*/ 	.word	0x000000ff
        /*00e0*/ 	.word	0x00000028
        /*00e4*/ 	.short	0x0100
        /*00e6*/ 	.byte	0x08
	.zero		1


	//   ....[6]....
        /*00e8*/ 	.word	0x000006d0
        /*00ec*/ 	.word	0x000000ff
        /*00f0*/ 	.word	0x00000040
        /*00f4*/ 	.short	0x0100
        /*00f6*/ 	.byte	0x06
	.zero		1


	//   ....[7]....
        /*00f8*/ 	.word	0x00000760
        /*00fc*/ 	.word	0x000000ff
        /*0100*/ 	.word	0x00000048
        /*0104*/ 	.short	0x0100
        /*0106*/ 	.byte	0x06
	.zero		1


	//   ....[8]....
        /*0108*/ 	.word	0x000014a0
        /*010c*/ 	.word	0x00000003
        /*0110*/ 	.word	0x00000000
        /*0114*/ 	.short	0x010a
        /*0116*/ 	.byte	0x3f
	.zero		1


	//   ....[9]....
        /*0118*/ 	.word	0x000014e0
        /*011c*/ 	.word	0x00000003
        /*0120*/ 	.word	0x00000000
        /*0124*/ 	.short	0x010a
        /*0126*/ 	.byte	0x3f
	.zero		1


	//   ....[10]....
        /*0128*/ 	.word	0x000018b0
        /*012c*/ 	.word	0x00000005
        /*0130*/ 	.word	0x00000000
        /*0134*/ 	.short	0x010a
        /*0136*/ 	.byte	0x3f
	.zero		1


	//   ....[11]....
        /*0138*/ 	.word	0x000018f0
        /*013c*/ 	.word	0x00000005
        /*0140*/ 	.word	0x00000000
        /*0144*/ 	.short	0x010a
        /*0146*/ 	.byte	0x3f
	.zero		1


	//   ....[12]....
        /*0148*/ 	.word	0x00001b50
        /*014c*/ 	.word	0x00000005
        /*0150*/ 	.word	0x00000000
        /*0154*/ 	.short	0x0101
        /*0156*/ 	.byte	0x3f
	.zero		1


	//   ....[13]....
        /*0158*/ 	.word	0x00001d70
        /*015c*/ 	.word	0x00000003
        /*0160*/ 	.word	0x00000000
        /*0164*/ 	.short	0x0101
        /*0166*/ 	.byte	0x3f
	.zero		1


	//   ....[14]....
        /*0168*/ 	.word	0x00009360
        /*016c*/ 	.word	0x0000000e
        /*0170*/ 	.word	0x00000018
        /*0174*/ 	.short	0x010a
        /*0176*/ 	.byte	0x3f
	.zero		1


	//   ....[15]....
        /*0178*/ 	.word	0x000096e0
        /*017c*/ 	.word	0x00000006
        /*0180*/ 	.word	0x00000048
        /*0184*/ 	.short	0x0101
        /*0186*/ 	.byte	0x3f
	.zero		1


	//   ....[16]....
        /*0188*/ 	.word	0x00009e10
        /*018c*/ 	.word	0x00000007
        /*0190*/ 	.word	0x00000000
        /*0194*/ 	.short	0x010a
        /*0196*/ 	.byte	0x3f
	.zero		1


	//   ....[17]....
        /*0198*/ 	.word	0x00009e90
        /*019c*/ 	.word	0x00000009
        /*01a0*/ 	.word	0x00000000
        /*01a4*/ 	.short	0x010a
        /*01a6*/ 	.byte	0x3f
	.zero		1


	//   ....[18]....
        /*01a8*/ 	.word	0x00009f20
        /*01ac*/ 	.word	0x00000003
        /*01b0*/ 	.word	0x00000000
        /*01b4*/ 	.short	0x010a
        /*01b6*/ 	.byte	0x3f
	.zero		1


	//   ....[19]....
        /*01b8*/ 	.word	0x00009f80
        /*01bc*/ 	.word	0x00000003
        /*01c0*/ 	.word	0x00000000
        /*01c4*/ 	.short	0x010a
        /*01c6*/ 	.byte	0x3f
	.zero		1


	//   ....[20]....
        /*01c8*/ 	.word	0x00009fd0
        /*01cc*/ 	.word	0x00000005
        /*01d0*/ 	.word	0x00000000
        /*01d4*/ 	.short	0x010a
        /*01d6*/ 	.byte	0x3f
	.zero		1


	//   ....[21]....
        /*01d8*/ 	.word	0x0000a0a0
        /*01dc*/ 	.word	0x0000000e
        /*01e0*/ 	.word	0x00000018
        /*01e4*/ 	.short	0x010a
        /*01e6*/ 	.byte	0x3f
	.zero		1


	//   ....[22]....
        /*01e8*/ 	.word	0x0000a170
        /*01ec*/ 	.word	0x00000007
        /*01f0*/ 	.word	0x00000000
        /*01f4*/ 	.short	0x010a
        /*01f6*/ 	.byte	0x3f
	.zero		1


	//   ....[23]....
        /*01f8*/ 	.word	0x0000a1c0
        /*01fc*/ 	.word	0x00000009
        /*0200*/ 	.word	0x00000000
        /*0204*/ 	.short	0x010a
        /*0206*/ 	.byte	0x3f
	.zero		1


	//----- nvinfo : EIATTR_NUM_MBARRIERS
	.align		4
.L_35:
        /*0208*/ 	.byte	0x03, 0x38
        /*020a*/ 	.short	0x0008


	//----- nvinfo : EIATTR_EXIT_INSTR_OFFSETS
	.align		4
        /*020c*/ 	.byte	0x04, 0x1c
        /*020e*/ 	.short	(.L_37 - .L_36)


	//   ....[0]....
.L_36:
        /*0210*/ 	.word	0x00000930


	//   ....[1]....
        /*0214*/ 	.word	0x00001150


	//   ....[2]....
        /*0218*/ 	.word	0x00008980


	//   ....[3]....
        /*021c*/ 	.word	0x00008ee0


	//   ....[4]....
        /*0220*/ 	.word	0x00009f70


	//----- nvinfo : EIATTR_MAX_THREADS
	.align		4
.L_37:
        /*0224*/ 	.byte	0x04, 0x05
        /*0226*/ 	.short	(.L_39 - .L_38)
.L_38:
        /*0228*/ 	.word	0x00000180
        /*022c*/ 	.word	0x00000001
        /*0230*/ 	.word	0x00000001


	//----- nvinfo : EIATTR_CRS_STACK_SIZE
	.align		4
.L_39:
        /*0234*/ 	.byte	0x04, 0x1e
        /*0236*/ 	.short	(.L_41 - .L_40)
.L_40:
        /*0238*/ 	.word	0x00000000


	//----- nvinfo : EIATTR_CBANK_PARAM_SIZE
	.align		4
.L_41:
        /*023c*/ 	.byte	0x03, 0x19
        /*023e*/ 	.short	0x0470


	//----- nvinfo : EIATTR_PARAM_CBANK
	.align		4
        /*0240*/ 	.byte	0x04, 0x0a
        /*0242*/ 	.short	(.L_43 - .L_42)
	.align		4
.L_42:
        /*0244*/ 	.word	index@(.nv.constant0._ZN7cutlass13device_kernelINS_4gemm6kernel13GemmUniversalIN4cute5tupleIJiiiiEEENS1_10collective13CollectiveMmaINS1_34MainloopSm90TmaGmmaWarpSpecializedILi3ENS5_IJNS4_1CILi2EEESB_NSA_ILi1EEEEEENS1_35KernelTmaWarpSpecializedCooperativeEEENS5_IJNSA_ILi128EEENSA_ILi256EEESG_EEEaNS5_IJlSC_lEEEaSJ_NS4_8TiledMMAINS4_8MMA_AtomIJNS4_4SM904GMMA27MMA_64x256x32_S32S8S8_SS_TNEEEENS4_6LayoutINS5_IJSB_SC_SC_EEENS5_IJSC_NSA_ILi0EEESS_EEEEENS5_IJNS4_10UnderscoreESV_SV_EEEEENS4_23SM90_TMA_LOAD_MULTICASTENS4_14ComposedLayoutINS4_7SwizzleILi3ELi4ELi3EEENS4_18smem_ptr_flag_bitsILi8EEENSQ_INS5_IJNSA_ILi8EEESG_EEENS5_IJSG_SC_EEEEEEEvNS4_8identityESY_S18_vS19_EENS_8epilogue10collective6detail29Sm90TmaWarpSpecializedAdapterINS1C_15DefaultEpilogueIaSJ_SJ_NS1B_6thread17LinearCombinationIaLi1EiiLNS1G_9ScaleType4KindE0ELNS_15FloatRoundStyleE2EaEENS1_15EpilogueDefaultEEEEEvvEEEEvNT_6ParamsE)
        /*0248*/ 	.short	0x0210
        /*024a*/ 	.short	0x0470


	//----- nvinfo : EIATTR_SW_WAR
	.align		4
.L_43:
        /*024c*/ 	.byte	0x04, 0x36
        /*024e*/ 	.short	(.L_45 - .L_44)
.L_44:
        /*0250*/ 	.word	0x00000008
.L_45:


//--------------------- .nv.callgraph             --------------------------
	.section	.nv.callgraph,"",@"SHT_CUDA_CALLGRAPH"
	.align	4
	.sectionentsize	8
	.align		4
        /*0000*/ 	.word	0x00000000
	.align		4
        /*0004*/ 	.word	0xffffffff
	.align		4
        /*0008*/ 	.word	index@(_ZN7cutlass13device_kernelINS_4gemm6kernel13GemmUniversalIN4cute5tupleIJiiiiEEENS1_10collective13CollectiveMmaINS1_34MainloopSm90TmaGmmaWarpSpecializedILi3ENS5_IJNS4_1CILi2EEESB_NSA_ILi1EEEEEENS1_35KernelTmaWarpSpecializedCooperativeEEENS5_IJNSA_ILi128EEENSA_ILi256EEESG_EEEaNS5_IJlSC_lEEEaSJ_NS4_8TiledMMAINS4_8MMA_AtomIJNS4_4SM904GMMA27MMA_64x256x32_S32S8S8_SS_TNEEEENS4_6LayoutINS5_IJSB_SC_SC_EEENS5_IJSC_NSA_ILi0EEESS_EEEEENS5_IJNS4_10UnderscoreESV_SV_EEEEENS4_23SM90_TMA_LOAD_MULTICASTENS4_14ComposedLayoutINS4_7SwizzleILi3ELi4ELi3EEENS4_18smem_ptr_flag_bitsILi8EEENSQ_INS5_IJNSA_ILi8EEESG_EEENS5_IJSG_SC_EEEEEEEvNS4_8identityESY_S18_vS19_EENS_8epilogue10collective6detail29Sm90TmaWarpSpecializedAdapterINS1C_15DefaultEpilogueIaSJ_SJ_NS1B_6thread17LinearCombinationIaLi1EiiLNS1G_9ScaleType4KindE0ELNS_15FloatRoundStyleE2EaEENS1_15EpilogueDefaultEEEEEvvEEEEvNT_6ParamsE)
	.align		4
        /*000c*/ 	.word	index@(__assertfail)
	.align		4
        /*0010*/ 	.word	0x00000000
	.align		4
        /*0014*/ 	.word	0xfffffffe
	.align		4
        /*0018*/ 	.word	0x00000000
	.align		4
        /*001c*/ 	.word	0xfffffffd
	.align		4
        /*0020*/ 	.word	0x00000000
	.align		4
        /*0024*/ 	.word	0xfffffffc


//--------------------- .nv.constant4             --------------------------
	.section	.nv.constant4,"a",@progbits
	.align	8
	.align		8
.nv.constant4:
        /*0000*/ 	.dword	__assertfail
	.align		8
        /*0008*/ 	.dword	__unnamed_1
	.align		8
        /*0010*/ 	.dword	_ZN39_INTERNAL_0020e00c_4_k_cu_0716c2aa_54364cuda3std3__45__cpo5beginE
	.align		8
        /*0018*/ 	.dword	_ZN39_INTERNAL_0020e00c_4_k_cu_0716c2aa_54364cuda3std3__45__cpo3endE
	.align		8
        /*0020*/ 	.dword	_ZN39_INTERNAL_0020e00c_4_k_cu_0716c2aa_54364cuda3std3__45__cpo6cbeginE
	.align		8
        /*0028*/ 	.dword	_ZN39_INTERNAL_0020e00c_4_k_cu_0716c2aa_54364cuda3std3__45__cpo4cendE
	.align		8
        /*0030*/ 	.dword	_ZN39_INTERNAL_0020e00c_4_k_cu_0716c2aa_54364cuda3std3__441_GLOBAL__N__0020e00c_4_k_cu_0716c2aa_54366ignoreE
	.align		8
        /*0038*/ 	.dword	_ZN39_INTERNAL_0020e00c_4_k_cu_0716c2aa_54364cuda3std3__419piecewise_constructE
	.align		8
        /*0040*/ 	.dword	_ZN39_INTERNAL_0020e00c_4_k_cu_0716c2aa_54364cuda3std3__48in_placeE
	.align		8
        /*0048*/ 	.dword	_ZN39_INTERNAL_0020e00c_4_k_cu_0716c2aa_54364cuda3std6ranges3__45__cpo4swapE
	.align		8
        /*0050*/ 	.dword	_ZN39_INTERNAL_0020e00c_4_k_cu_0716c2aa_54364cuda3std6ranges3__45__cpo9iter_moveE
	.align		8
        /*0058*/ 	.dword	_ZN39_INTERNAL_0020e00c_4_k_cu_0716c2aa_54364cute7productE
	.align		8
        /*0060*/ 	.dword	_ZN39_INTERNAL_0020e00c_4_k_cu_0716c2aa_54364cute1_E
	.align		8
        /*0068*/ 	.dword	$str$22
	.align		8
        /*0070*/ 	.dword	$str$23


//--------------------- .text._ZN7cutlass13device_kernelINS_4gemm6kernel13GemmUniversalIN4cute5tupleIJiiiiEEENS1_10collective13CollectiveMmaINS1_34MainloopSm90TmaGmmaWarpSpecializedILi3ENS5_IJNS4_1CILi2EEESB_NSA_ILi1EEEEEENS1_35KernelTmaWarpSpecializedCooperativeEEENS5_IJNSA_ILi128EEENSA_ILi256EEESG_EEEaNS5_IJlSC_lEEEaSJ_NS4_8TiledMMAINS4_8MMA_AtomIJNS4_4SM904GMMA27MMA_64x256x32_S32S8S8_SS_TNEEEENS4_6LayoutINS5_IJSB_SC_SC_EEENS5_IJSC_NSA_ILi0EEESS_EEEEENS5_IJNS4_10UnderscoreESV_SV_EEEEENS4_23SM90_TMA_LOAD_MULTICASTENS4_14ComposedLayoutINS4_7SwizzleILi3ELi4ELi3EEENS4_18smem_ptr_flag_bitsILi8EEENSQ_INS5_IJNSA_ILi8EEESG_EEENS5_IJSG_SC_EEEEEEEvNS4_8identityESY_S18_vS19_EENS_8epilogue10collective6detail29Sm90TmaWarpSpecializedAdapterINS1C_15DefaultEpilogueIaSJ_SJ_NS1B_6thread17LinearCombinationIaLi1EiiLNS1G_9ScaleType4KindE0ELNS_15FloatRoundStyleE2EaEENS1_15EpilogueDefaultEEEEEvvEEEEvNT_6ParamsE --------------------------
	.section	.text._ZN7cutlass13device_kernelINS_4gemm6kernel13GemmUniversalIN4cute5tupleIJiiiiEEENS1_10collective13CollectiveMmaINS1_34MainloopSm90TmaGmmaWarpSpecializedILi3ENS5_IJNS4_1CILi2EEESB_NSA_ILi1EEEEEENS1_35KernelTmaWarpSpecializedCooperativeEEENS5_IJNSA_ILi128EEENSA_ILi256EEESG_EEEaNS5_IJlSC_lEEEaSJ_NS4_8TiledMMAINS4_8MMA_AtomIJNS4_4SM904GMMA27MMA_64x256x32_S32S8S8_SS_TNEEEENS4_6LayoutINS5_IJSB_SC_SC_EEENS5_IJSC_NSA_ILi0EEESS_EEEEENS5_IJNS4_10UnderscoreESV_SV_EEEEENS4_23SM90_TMA_LOAD_MULTICASTENS4_14ComposedLayoutINS4_7SwizzleILi3ELi4ELi3EEENS4_18smem_ptr_flag_bitsILi8EEENSQ_INS5_IJNSA_ILi8EEESG_EEENS5_IJSG_SC_EEEEEEEvNS4_8identityESY_S18_vS19_EENS_8epilogue10collective6detail29Sm90TmaWarpSpecializedAdapterINS1C_15DefaultEpilogueIaSJ_SJ_NS1B_6thread17LinearCombinationIaLi1EiiLNS1G_9ScaleType4KindE0ELNS_15FloatRoundStyleE2EaEENS1_15EpilogueDefaultEEEEEvvEEEEvNT_6ParamsE,"ax",@progbits
	.align	128
.text._ZN7cutlass13device_kernelINS_4gemm6kernel13GemmUniversalIN4cute5tupleIJiiiiEEENS1_10collective13CollectiveMmaINS1_34MainloopSm90TmaGmmaWarpSpecializedILi3ENS5_IJNS4_1CILi2EEESB_NSA_ILi1EEEEEENS1_35KernelTmaWarpSpecializedCooperativeEEENS5_IJNSA_ILi128EEENSA_ILi256EEESG_EEEaNS5_IJlSC_lEEEaSJ_NS4_8TiledMMAINS4_8MMA_AtomIJNS4_4SM904GMMA27MMA_64x256x32_S32S8S8_SS_TNEEEENS4_6LayoutINS5_IJSB_SC_SC_EEENS5_IJSC_NSA_ILi0EEESS_EEEEENS5_IJNS4_10UnderscoreESV_SV_EEEEENS4_23SM90_TMA_LOAD_MULTICASTENS4_14ComposedLayoutINS4_7SwizzleILi3ELi4ELi3EEENS4_18smem_ptr_flag_bitsILi8EEENSQ_INS5_IJNSA_ILi8EEESG_EEENS5_IJSG_SC_EEEEEEEvNS4_8identityESY_S18_vS19_EENS_8epilogue10collective6detail29Sm90TmaWarpSpecializedAdapterINS1C_15DefaultEpilogueIaSJ_SJ_NS1B_6thread17LinearCombinationIaLi1EiiLNS1G_9ScaleType4KindE0ELNS_15FloatRoundStyleE2EaEENS1_15EpilogueDefaultEEEEEvvEEEEvNT_6ParamsE:
        .type           _ZN7cutlass13device_kernelINS_4gemm6kernel13GemmUniversalIN4cute5tupleIJiiiiEEENS1_10collective13CollectiveMmaINS1_34MainloopSm90TmaGmmaWarpSpecializedILi3ENS5_IJNS4_1CILi2EEESB_NSA_ILi1EEEEEENS1_35KernelTmaWarpSpecializedCooperativeEEENS5_IJNSA_ILi128EEENSA_ILi256EEESG_EEEaNS5_IJlSC_lEEEaSJ_NS4_8TiledMMAINS4_8MMA_AtomIJNS4_4SM904GMMA27MMA_64x256x32_S32S8S8_SS_TNEEEENS4_6LayoutINS5_IJSB_SC_SC_EEENS5_IJSC_NSA_ILi0EEESS_EEEEENS5_IJNS4_10UnderscoreESV_SV_EEEEENS4_23SM90_TMA_LOAD_MULTICASTENS4_14ComposedLayoutINS4_7SwizzleILi3ELi4ELi3EEENS4_18smem_ptr_flag_bitsILi8EEENSQ_INS5_IJNSA_ILi8EEESG_EEENS5_IJSG_SC_EEEEEEEvNS4_8identityESY_S18_vS19_EENS_8epilogue10collective6detail29Sm90TmaWarpSpecializedAdapterINS1C_15DefaultEpilogueIaSJ_SJ_NS1B_6thread17LinearCombinationIaLi1EiiLNS1G_9ScaleType4KindE0ELNS_15FloatRoundStyleE2EaEENS1_15EpilogueDefaultEEEEEvvEEEEvNT_6ParamsE,@function
        .size           _ZN7cutlass13device_kernelINS_4gemm6kernel13GemmUniversalIN4cute5tupleIJiiiiEEENS1_10collective13CollectiveMmaINS1_34MainloopSm90TmaGmmaWarpSpecializedILi3ENS5_IJNS4_1CILi2EEESB_NSA_ILi1EEEEEENS1_35KernelTmaWarpSpecializedCooperativeEEENS5_IJNSA_ILi128EEENSA_ILi256EEESG_EEEaNS5_IJlSC_lEEEaSJ_NS4_8TiledMMAINS4_8MMA_AtomIJNS4_4SM904GMMA27MMA_64x256x32_S32S8S8_SS_TNEEEENS4_6LayoutINS5_IJSB_SC_SC_EEENS5_IJSC_NSA_ILi0EEESS_EEEEENS5_IJNS4_10UnderscoreESV_SV_EEEEENS4_23SM90_TMA_LOAD_MULTICASTENS4_14ComposedLayoutINS4_7SwizzleILi3ELi4ELi3EEENS4_18smem_ptr_flag_bitsILi8EEENSQ_INS5_IJNSA_ILi8EEESG_EEENS5_IJSG_SC_EEEEEEEvNS4_8identityESY_S18_vS19_EENS_8epilogue10collective6detail29Sm90TmaWarpSpecializedAdapterINS1C_15DefaultEpilogueIaSJ_SJ_NS1B_6thread17LinearCombinationIaLi1EiiLNS1G_9ScaleType4KindE0ELNS_15FloatRoundStyleE2EaEENS1_15EpilogueDefaultEEEEEvvEEEEvNT_6ParamsE,(.L_x_329 - _ZN7cutlass13device_kernelINS_4gemm6kernel13GemmUniversalIN4cute5tupleIJiiiiEEENS1_10collective13CollectiveMmaINS1_34MainloopSm90TmaGmmaWarpSpecializedILi3ENS5_IJNS4_1CILi2EEESB_NSA_ILi1EEEEEENS1_35KernelTmaWarpSpecializedCooperativeEEENS5_IJNSA_ILi128EEENSA_ILi256EEESG_EEEaNS5_IJlSC_lEEEaSJ_NS4_8TiledMMAINS4_8MMA_AtomIJNS4_4SM904GMMA27MMA_64x256x32_S32S8S8_SS_TNEEEENS4_6LayoutINS5_IJSB_SC_SC_EEENS5_IJSC_NSA_ILi0EEESS_EEEEENS5_IJNS4_10UnderscoreESV_SV_EEEEENS4_23SM90_TMA_LOAD_MULTICASTENS4_14ComposedLayoutINS4_7SwizzleILi3ELi4ELi3EEENS4_18smem_ptr_flag_bitsILi8EEENSQ_INS5_IJNSA_ILi8EEESG_EEENS5_IJSG_SC_EEEEEEEvNS4_8identityESY_S18_vS19_EENS_8epilogue10collective6detail29Sm90TmaWarpSpecializedAdapterINS1C_15DefaultEpilogueIaSJ_SJ_NS1B_6thread17LinearCombinationIaLi1EiiLNS1G_9ScaleType4KindE0ELNS_15FloatRoundStyleE2EaEENS1_15EpilogueDefaultEEEEEvvEEEEvNT_6ParamsE)
        .other          _ZN7cutlass13device_kernelINS_4gemm6kernel13GemmUniversalIN4cute5tupleIJiiiiEEENS1_10collective13CollectiveMmaINS1_34MainloopSm90TmaGmmaWarpSpecializedILi3ENS5_IJNS4_1CILi2EEESB_NSA_ILi1EEEEEENS1_35KernelTmaWarpSpecializedCooperativeEEENS5_IJNSA_ILi128EEENSA_ILi256EEESG_EEEaNS5_IJlSC_lEEEaSJ_NS4_8TiledMMAINS4_8MMA_AtomIJNS4_4SM904GMMA27MMA_64x256x32_S32S8S8_SS_TNEEEENS4_6LayoutINS5_IJSB_SC_SC_EEENS5_IJSC_NSA_ILi0EEESS_EEEEENS5_IJNS4_10UnderscoreESV_SV_EEEEENS4_23SM90_TMA_LOAD_MULTICASTENS4_14ComposedLayoutINS4_7SwizzleILi3ELi4ELi3EEENS4_18smem_ptr_flag_bitsILi8EEENSQ_INS5_IJNSA_ILi8EEESG_EEENS5_IJSG_SC_EEEEEEEvNS4_8identityESY_S18_vS19_EENS_8epilogue10collective6detail29Sm90TmaWarpSpecializedAdapterINS1C_15DefaultEpilogueIaSJ_SJ_NS1B_6thread17LinearCombinationIaLi1EiiLNS1G_9ScaleType4KindE0ELNS_15FloatRoundStyleE2EaEENS1_15EpilogueDefaultEEEEEvvEEEEvNT_6ParamsE,@"STO_CUDA_ENTRY STV_DEFAULT"
_ZN7cutlass13device_kernelINS_4gemm6kernel13GemmUniversalIN4cute5tupleIJiiiiEEENS1_10collective13CollectiveMmaINS1_34MainloopSm90TmaGmmaWarpSpecializedILi3ENS5_IJNS4_1CILi2EEESB_NSA_ILi1EEEEEENS1_35KernelTmaWarpSpecializedCooperativeEEENS5_IJNSA_ILi128EEENSA_ILi256EEESG_EEEaNS5_IJlSC_lEEEaSJ_NS4_8TiledMMAINS4_8MMA_AtomIJNS4_4SM904GMMA27MMA_64x256x32_S32S8S8_SS_TNEEEENS4_6LayoutINS5_IJSB_SC_SC_EEENS5_IJSC_NSA_ILi0EEESS_EEEEENS5_IJNS4_10UnderscoreESV_SV_EEEEENS4_23SM90_TMA_LOAD_MULTICASTENS4_14ComposedLayoutINS4_7SwizzleILi3ELi4ELi3EEENS4_18smem_ptr_flag_bitsILi8EEENSQ_INS5_IJNSA_ILi8EEESG_EEENS5_IJSG_SC_EEEEEEEvNS4_8identityESY_S18_vS19_EENS_8epilogue10collective6detail29Sm90TmaWarpSpecializedAdapterINS1C_15DefaultEpilogueIaSJ_SJ_NS1B_6thread17LinearCombinationIaLi1EiiLNS1G_9ScaleType4KindE0ELNS_15FloatRoundStyleE2EaEENS1_15EpilogueDefaultEEEEEvvEEEEvNT_6ParamsE:
[----:B------:R-:W0:Y:S01]  /*0000*/  LDC R1, c[0x0][0x28] ;  /* 0x00000a00ff017b82 */ /* 0x000e220000000800 */
[----:B------:R-:W1:Y:S01]  /*0010*/  S2R R18, SR_TID.X ;  /* 0x0000000000127919 */ /* 0x000e620000002100 */
[----:B------:R-:W-:Y:S01]  /*0020*/  ELECT P0, URZ, PT ;  /* 0x00000000003f782f */ /* 0x000fe20003800000 */
[----:B------:R-:W-:Y:S01]  /*0030*/  BSSY B0, `(.L_x_0) ;  /* 0x000000f000007945 */ /* 0x000fe20003800000 */
[--C-:B-1----:R-:W-:Y:S02]  /*0040*/  SHF.R.U32.HI R0, RZ, 0x5, R18.reuse ;  /* 0x00000005ff007819 */ /* 0x102fe40000011612 */
[----:B------:R-:W-:-:S03]  /*0050*/  SHF.R.U32.HI R3, RZ, 0x7, R18 ;  /* 0x00000007ff037819 */ /* 0x000fc60000011612 */
[----:B------:R-:W1:Y:S04]  /*0060*/  SHFL.IDX PT, R2, R0, RZ, 0x1f ;  /* 0x00001fff00027589 */ /* 0x000e6800000e0000 */
[----:B------:R2:W3:Y:S01]  /*0070*/  SHFL.IDX PT, R5, R3, RZ, 0x1f ;  /* 0x00001fff03057589 */ /* 0x0004e200000e0000 */
[----:B-1----:R-:W-:-:S13]  /*0080*/  ISETP.NE.OR P0, PT, R2, RZ, !P0 ;  /* 0x000000ff0200720c */ /* 0x002fda0004705670 */
[----:B0-23--:R-:W-:Y:S05]  /*0090*/  @P0 BRA `(.L_x_1) ;  /* 0x0000000000200947 */ /* 0x00dfea0003800000 */
[----:B------:R-:W-:Y:S02]  /*00a0*/  ULDC.64 UR4, c[0x0][0x198] ;  /* 0x0000660000047ab9 */ /* 0x000fe40000000a00 */
[----:B------:R-:W-:Y:S02]  /*00b0*/  UIADD3 UR6, UP0, UR4, 0xf0, URZ ;  /* 0x000000f004067890 */ /* 0x000fe4000ff1e03f */
[----:B------:R-:W-:Y:S02]  /*00c0*/  UIADD3 UR4, UP1, UR4, 0x1f0, URZ ;  /* 0x000001f004047890 */ /* 0x000fe4000ff3e03f */
[----:B------:R-:W-:Y:S02]  /*00d0*/  UIADD3.X UR7, URZ, UR5, URZ, UP0, !UPT ;  /* 0x000000053f077290 */ /* 0x000fe400087fe43f */
[----:B------:R-:W-:-:S07]  /*00e0*/  UIADD3.X UR5, URZ, UR5, URZ, UP1, !UPT ;  /* 0x000000053f057290 */ /* 0x000fce0008ffe43f */
[----:B------:R0:W-:Y:S02]  /*00f0*/  UTMACCTL.PF [UR6] ;  /* 0x00000000060079b9 */ /* 0x0001e40008040000 */
[----:B------:R0:W-:Y:S02]  /*0100*/  UTMACCTL.PF [UR4] ;  /* 0x00000000040079b9 */ /* 0x0001e40008040000 */
[----:B0-----:R-:W-:Y:S01]  /*0110*/  NOP ;  /* 0x0000000000007918 */ /* 0x001fe20000000000 */
.L_x_1:
[----:B------:R-:W-:Y:S05]  /*0120*/  BSYNC B0 ;  /* 0x0000000000007941 */ /* 0x000fea0003800000 */
.L_x_0:
[----:B------:R-:W0:Y:S02]  /*0130*/  SHFL.IDX PT, R3, R0, RZ, 0x1f ;  /* 0x00001fff00037589 */ /* 0x000e2400000e0000 */
[----:B0-----:R-:W-:-:S13]  /*0140*/  ISETP.NE.AND P0, PT, R3, RZ, PT ;  /* 0x000000ff0300720c */ /* 0x001fda0003f05270 */
[----:B------:R-:W-:Y:S05]  /*0150*/  @P0 BRA `(.L_x_2) ;  /* 0x0000000000500947 */ /* 0x000fea0003800000 */
[----:B------:R-:W0:Y:S01]  /*0160*/  S2UR UR8, SR_CgaCtaId ;  /* 0x00000000000879c3 */ /* 0x000e220000008800 */
[----:B------:R-:W-:Y:S01]  /*0170*/  UMOV UR4, 0x400 ;  /* 0x0000040000047882 */ /* 0x000fe20000000000 */
[----:B------:R-:W-:Y:S01]  /*0180*/  UMOV UR5, 0x1 ;  /* 0x0000000100057882 */ /* 0x000fe20000000000 */
[----:B------:R-:W-:Y:S01]  /*0190*/  UMOV UR6, 0x6 ;  /* 0x0000000600067882 */ /* 0x000fe20000000000 */
[----:B------:R-:W-:Y:S01]  /*01a0*/  ELECT P0, URZ, PT ;  /* 0x00000000003f782f */ /* 0x000fe20003800000 */
[----:B------:R-:W-:-:S04]  /*01b0*/  UIADD3 UR6, -UR6, 0x100000, URZ ;  /* 0x0010000006067890 */ /* 0x000fc8000fffe13f */
[----:B------:R-:W-:Y:S02]  /*01c0*/  USHF.L.U32 UR7, UR6, 0xb, URZ ;  /* 0x0000000b06077899 */ /* 0x000fe4000800063f */
[----:B------:R-:W-:Y:S02]  /*01d0*/  USHF.L.U32 UR6, UR6, 0x1, URZ ;  /* 0x0000000106067899 */ /* 0x000fe4000800063f */
[----:B0-----:R-:W-:Y:S02]  /*01e0*/  ULEA UR8, UR8, UR4, 0x18 ;  /* 0x0000000408087291 */ /* 0x001fe4000f8ec03f */
[----:B------:R-:W-:-:S04]  /*01f0*/  UIADD3 UR4, -UR5, 0x100000, URZ ;  /* 0x0010000005047890 */ /* 0x000fc8000fffe13f */
[----:B------:R-:W-:Y:S02]  /*0200*/  USHF.L.U32 UR5, UR4, 0xb, URZ ;  /* 0x0000000b04057899 */ /* 0x000fe4000800063f */
[----:B------:R-:W-:Y:S01]  /*0210*/  USHF.L.U32 UR4, UR4, 0x1, URZ ;  /* 0x0000000104047899 */ /* 0x000fe2000800063f */
[----:B------:R-:W0:Y:S11]  /*0220*/  FENCE.VIEW.ASYNC.S ;  /* 0x00000000000073c6 */ /* 0x000e360000000000 */
[----:B0-----:R0:W1:Y:S01]  /*0230*/  SYNCS.EXCH.64 URZ, [UR8], UR4 ;  /* 0x00000004083f75b2 */ /* 0x0010620008000100 */
[----:B------:R0:W2:Y:S01]  /*0240*/  SYNCS.EXCH.64 URZ, [UR8+0x18], UR6 ;  /* 0x00001806083f75b2 */ /* 0x0000a20008000100 */
[----:B------:R0:W3:Y:S01]  /*0250*/  SYNCS.EXCH.64 URZ, [UR8+0x8], UR4 ;  /* 0x00000804083f75b2 */ /* 0x0000e20008000100 */
[----:B------:R0:W4:Y:S01]  /*0260*/  SYNCS.EXCH.64 URZ, [UR8+0x20], UR6 ;  /* 0x00002006083f75b2 */ /* 0x0001220008000100 */
[----:B------:R0:W0:Y:S01]  /*0270*/  SYNCS.EXCH.64 URZ, [UR8+0x10], UR4 ;  /* 0x00001004083f75b2 */ /* 0x0000220008000100 */
[----:B------:R0:W0:Y:S01]  /*0280*/  SYNCS.EXCH.64 URZ, [UR8+0x28], UR6 ;  /* 0x00002806083f75b2 */ /* 0x0000220008000100 */
[----:B------:R-:W-:Y:S01]  /*0290*/  NOP ;  /* 0x0000000000007918 */ /* 0x000fe20000000000 */
.L_x_2:
[----:B------:R-:W-:Y:S01]  /*02a0*/  SHF.R.S32.HI R7, RZ, 0x1f, R18 ;  /* 0x0000001fff077819 */ /* 0x000fe20000011412 */
[----:B------:R-:W5:Y:S01]  /*02b0*/  SHFL.IDX PT, R0, R0, RZ, 0x1f ;  /* 0x00001fff00007589 */ /* 0x000f6200000e0000 */
[----:B0-----:R-:W0:Y:S01]  /*02c0*/  S2UR UR8, SR_CTAID.X ;  /* 0x00000000000879c3 */ /* 0x001e220000002500 */
[----:B------:R-:W-:Y:S02]  /*02d0*/  ELECT P0, URZ, PT ;  /* 0x00000000003f782f */ /* 0x000fe40003800000 */
[----:B------:R-:W-:Y:S01]  /*02e0*/  LEA.HI R7, R7, R18, RZ, 0x7 ;  /* 0x0000001207077211 */ /* 0x000fe200078f38ff */
[----:B------:R-:W1:Y:S01]  /*02f0*/  S2R R4, SR_CTAID.Y ;  /* 0x0000000000047919 */ /* 0x000e620000002600 */
[----:B------:R-:W-:Y:S01]  /*0300*/  SHF.R.S32.HI R8, RZ, 0x1f, R3 ;  /* 0x0000001fff087819 */ /* 0x000fe20000011403 */
[----:B------:R-:W-:Y:S01]  /*0310*/  ULDC UR4, c[0x0][0x150] ;  /* 0x0000540000047ab9 */ /* 0x000fe20000000800 */
[----:B------:R-:W-:Y:S01]  /*0320*/  LOP3.LUT R7, R7, 0xffffff80, RZ, 0xc0, !PT ;  /* 0xffffff8007077812 */ /* 0x000fe200078ec0ff */
[----:B------:R-:W-:Y:S01]  /*0330*/  NOP ;  /* 0x0000000000007918 */ /* 0x000fe20000000000 */
[----:B------:R-:W-:Y:S01]  /*0340*/  LEA.HI R8, R8, R3, RZ, 0x2 ;  /* 0x0000000308087211 */ /* 0x000fe200078f10ff */
[----:B------:R-:W2:Y:S01]  /*0350*/  LDC R10, c[0x0][0x144] ;  /* 0x00005100ff0a7b82 */ /* 0x000ea20000000800 */
[----:B------:R-:W-:Y:S01]  /*0360*/  NOP ;  /* 0x0000000000007918 */ /* 0x000fe20000000000 */
[----:B------:R-:W-:Y:S01]  /*0370*/  IMAD.IADD R6, R18, 0x1, -R7 ;  /* 0x0000000112067824 */ /* 0x000fe200078e0a07 */
[----:B------:R-:W-:Y:S01]  /*0380*/  LOP3.LUT R8, R8, 0x3ffffffc, RZ, 0xc0, !PT ;  /* 0x3ffffffc08087812 */ /* 0x000fe200078ec0ff */
[----:B------:R-:W-:Y:S01]  /*0390*/  IMAD.MOV.U32 R23, RZ, RZ, 0x1 ;  /* 0x00000001ff177424 */ /* 0x000fe200078e00ff */
[----:B------:R-:W-:-:S02]  /*03a0*/  ISETP.NE.AND P3, PT, R5, RZ, PT ;  /* 0x000000ff0500720c */ /* 0x000fc40003f65270 */
[----:B------:R-:W-:Y:S01]  /*03b0*/  SHF.R.S32.HI R7, RZ, 0x1f, R6 ;  /* 0x0000001fff077819 */ /* 0x000fe20000011406 */
[----:B------:R-:W-:Y:S01]  /*03c0*/  IMAD.IADD R8, R3, 0x1, -R8 ;  /* 0x0000000103087824 */ /* 0x000fe200078e0a08 */
[----:B------:R-:W3:Y:S02]  /*03d0*/  LDC R13, c[0x0][0x140] ;  /* 0x00005000ff0d7b82 */ /* 0x000ee40000000800 */
[----:B------:R-:W-:Y:S02]  /*03e0*/  LEA.HI R7, R7, R6, RZ, 0x3 ;  /* 0x0000000607077211 */ /* 0x000fe400078f18ff */
[----:B-----5:R-:W-:Y:S02]  /*03f0*/  ISETP.NE.OR P0, PT, R0, RZ, !P0 ;  /* 0x000000ff0000720c */ /* 0x020fe40004705670 */
[--C-:B------:R-:W-:Y:S02]  /*0400*/  SHF.R.S32.HI R0, RZ, 0x3, R7.reuse ;  /* 0x00000003ff007819 */ /* 0x100fe40000011407 */
[----:B------:R-:W-:-:S02]  /*0410*/  SHF.R.S32.HI R7, RZ, 0x1f, R7 ;  /* 0x0000001fff077819 */ /* 0x000fc40000011407 */
[----:B0-----:R-:W-:Y:S02]  /*0420*/  I2FP.F32.U32 R9, UR8 ;  /* 0x0000000800097c45 */ /* 0x001fe40008201000 */
[----:B------:R-:W-:-:S03]  /*0430*/  LEA.HI R7, R7, R0, RZ, 0x2 ;  /* 0x0000000007077211 */ /* 0x000fc600078f10ff */
[----:B------:R-:W-:Y:S01]  /*0440*/  FMUL R9, R9, UR4 ;  /* 0x0000000409097c20 */ /* 0x000fe20008400000 */
[----:B------:R-:W-:Y:S01]  /*0450*/  LOP3.LUT R7, R7, 0xfffffffc, RZ, 0xc0, !PT ;  /* 0xfffffffc07077812 */ /* 0x000fe200078ec0ff */
[----:B------:R-:W-:Y:S01]  /*0460*/  VOTEU.ALL UP0, P0 ;  /* 0x00000000003f7886 */ /* 0x000fe20000000000 */
[----:B-1----:R-:W-:Y:S01]  /*0470*/  I2FP.F32.U32 R3, R4 ;  /* 0x0000000400037245 */ /* 0x002fe20000201000 */
[----:B------:R-:W-:Y:S01]  /*0480*/  ULDC UR4, c[0x0][0x154] ;  /* 0x0000550000047ab9 */ /* 0x000fe20000000800 */
[----:B------:R-:W-:Y:S01]  /*0490*/  VOTEU.ALL UP1, P0 ;  /* 0x00000000003f7886 */ /* 0x000fe20000020000 */
[----:B------:R-:W0:Y:S01]  /*04a0*/  F2I.U32.TRUNC.NTZ R9, R9 ;  /* 0x0000000900097305 */ /* 0x000e22000020f000 */
[----:B------:R-:W-:Y:S01]  /*04b0*/  IMAD.IADD R7, R0, 0x1, -R7 ;  /* 0x0000000100077824 */ /* 0x000fe200078e0a07 */
[----:B------:R-:W1:Y:S01]  /*04c0*/  @!UP0 S2UR UR7, SR_CgaCtaId ;  /* 0x00000000000789c3 */ /* 0x000e620000008800 */
[----:B------:R-:W-:Y:S01]  /*04d0*/  FMUL R12, R3, UR4 ;  /* 0x00000004030c7c20 */ /* 0x000fe20008400000 */
[----:B------:R-:W-:Y:S01]  /*04e0*/  UMOV UR4, 0x20 ;  /* 0x0000002000047882 */ /* 0x000fe20000000000 */
[----:B------:R-:W-:Y:S01]  /*04f0*/  IMAD R8, R8, 0x4, R7 ;  /* 0x0000000408087824 */ /* 0x000fe200078e0207 */
[----:B------:R-:W-:Y:S01]  /*0500*/  @!UP0 UMOV UR6, 0x400 ;  /* 0x0000040000068882 */ /* 0x000fe20000000000 */
[----:B------:R-:W-:-:S04]  /*0510*/  @!UP0 UIADD3 UR4, -UR4, 0x100000, URZ ;  /* 0x0010000004048890 */ /* 0x000fc8000fffe13f */
[----:B------:R-:W-:Y:S02]  /*0520*/  @!UP0 USHF.L.U32 UR5, UR4, 0xb, URZ ;  /* 0x0000000b04058899 */ /* 0x000fe4000800063f */
[----:B------:R-:W-:Y:S01]  /*0530*/  @!UP0 USHF.L.U32 UR4, UR4, 0x1, URZ ;  /* 0x0000000104048899 */ /* 0x000fe2000800063f */
[----:B---3--:R-:W-:Y:S01]  /*0540*/  ISETP.EQ.U32.AND P2, PT, R13, 0x1, PT ;  /* 0x000000010d00780c */ /* 0x008fe20003f42070 */
[----:B------:R-:W3:Y:S01]  /*0550*/  F2I.U32.TRUNC.NTZ R12, R12 ;  /* 0x0000000c000c7305 */ /* 0x000ee2000020f000 */
[----:B------:R-:W-:Y:S01]  /*0560*/  LEA.HI R0, R8, R8, RZ, 0x1 ;  /* 0x0000000808007211 */ /* 0x000fe200078f08ff */
[----:B------:R-:W5:Y:S03]  /*0570*/  LDC R7, c[0x0][0x148] ;  /* 0x00005200ff077b82 */ /* 0x000f660000000800 */
[----:B------:R-:W-:Y:S01]  /*0580*/  LOP3.LUT R11, R0, 0xfffffffe, RZ, 0xc0, !PT ;  /* 0xfffffffe000b7812 */ /* 0x000fe200078ec0ff */
[----:B0-----:R-:W-:Y:S01]  /*0590*/  IMAD.MOV R15, RZ, RZ, -R9 ;  /* 0x000000ffff0f7224 */ /* 0x001fe200078e0a09 */
[----:B------:R-:W-:-:S03]  /*05a0*/  SHF.R.S32.HI R9, RZ, 0x1f, R2 ;  /* 0x0000001fff097819 */ /* 0x000fc60000011402 */
[----:B--2---:R-:W-:Y:S01]  /*05b0*/  IMAD R3, R10, R15, UR8 ;  /* 0x000000080a037e24 */ /* 0x004fe2000f8e020f */
[----:B------:R-:W-:Y:S01]  /*05c0*/  LEA.HI R9, R9, R2, RZ, 0x2 ;  /* 0x0000000209097211 */ /* 0x000fe200078f10ff */
[C---:B------:R-:W-:Y:S02]  /*05d0*/  IMAD.IADD R0, R8.reuse, 0x1, -R11 ;  /* 0x0000000108007824 */ /* 0x040fe400078e0a0b */
[----:B------:R-:W-:Y:S01]  /*05e0*/  IMAD.SHL.U32 R11, R8, 0x4, RZ ;  /* 0x00000004080b7824 */ /* 0x000fe200078e00ff */
[----:B------:R-:W-:Y:S01]  /*05f0*/  LOP3.LUT R9, R9, 0xfffffffc, RZ, 0xc0, !PT ;  /* 0xfffffffc09097812 */ /* 0x000fe200078ec0ff */
[----:B---3--:R-:W-:Y:S01]  /*0600*/  IMAD.MOV R21, RZ, RZ, -R12 ;  /* 0x000000ffff157224 */ /* 0x008fe200078e0a0c */
[----:B------:R-:W-:Y:S01]  /*0610*/  ISETP.NE.AND P4, PT, R0, R3, PT ;  /* 0x000000030000720c */ /* 0x000fe20003f85270 */
[----:B-1----:R-:W-:Y:S01]  /*0620*/  @!UP0 ULEA UR6, UR7, UR6, 0x18 ;  /* 0x0000000607068291 */ /* 0x002fe2000f8ec03f */
[----:B------:R-:W-:Y:S01]  /*0630*/  LOP3.LUT R152, R8, 0xc, R11, 0x78, !PT ;  /* 0x0000000c08987812 */ /* 0x000fe200078e780b */
[----:B------:R-:W-:Y:S01]  /*0640*/  IMAD.IADD R0, R2, 0x1, -R9 ;  /* 0x0000000102007824 */ /* 0x000fe200078e0a09 */
[----:B------:R-:W-:Y:S01]  /*0650*/  VOTEU.ALL UP0, P0 ;  /* 0x00000000003f7886 */ /* 0x000fe20000000000 */
[----:B------:R-:W-:Y:S01]  /*0660*/  LOP3.LUT P0, RZ, R6, 0x7, RZ, 0xc0, !PT ;  /* 0x0000000706ff7812 */ /* 0x000fe2000780c0ff */
[----:B------:R-:W-:-:S02]  /*0670*/  VIADD R6, R5, 0xffffffff ;  /* 0xffffffff05067836 */ /* 0x000fc40000000000 */
[----:B------:R-:W-:Y:S01]  /*0680*/  ISETP.NE.AND P1, PT, R0, 0x3, PT ;  /* 0x000000030000780c */ /* 0x000fe20003f25270 */
[----:B-----5:R-:W-:Y:S01]  /*0690*/  IMAD R9, R7, R21, R4 ;  /* 0x0000001507097224 */ /* 0x020fe200078e0204 */
[----:B------:R-:W-:Y:S02]  /*06a0*/  ISETP.LT.U32.AND P0, PT, R152, 0x4, !P0 ;  /* 0x000000049800780c */ /* 0x000fe40004701070 */
[----:B------:R-:W-:Y:S01]  /*06b0*/  ISETP.EQ.OR P1, PT, R0, RZ, !P1 ;  /* 0x000000ff0000720c */ /* 0x000fe20004f22670 */
[----:B------:R-:W0:Y:S02]  /*06c0*/  FENCE.VIEW.ASYNC.S ;  /* 0x00000000000073c6 */ /* 0x000e240000000000 */
[----:B0-----:R0:W1:Y:S01]  /*06d0*/  @!UP0 SYNCS.EXCH.64 URZ, [UR6+0x40], UR4 ;  /* 0x00004004063f85b2 */ /* 0x0010620008000100 */
[----:B------:R-:W-:Y:S02]  /*06e0*/  @P4 LEA.HI R2, R152, R152, RZ, 0x1 ;  /* 0x0000009898024211 */ /* 0x000fe400078f08ff */
[----:B------:R-:W-:-:S02]  /*06f0*/  ISETP.EQ.AND P1, PT, R5, RZ, P1 ;  /* 0x000000ff0500720c */ /* 0x000fc40000f22270 */
[----:B------:R-:W-:Y:S02]  /*0700*/  @P4 SHF.R.S32.HI R2, RZ, 0x1, R2 ;  /* 0x00000001ff024819 */ /* 0x000fe40000011402 */
[----:B------:R-:W-:Y:S02]  /*0710*/  ISETP.GE.U32.AND P6, PT, R6, 0x2, PT ;  /* 0x000000020600780c */ /* 0x000fe40003fc6070 */
[----:B------:R-:W-:Y:S02]  /*0720*/  @P4 ISETP.NE.AND P5, PT, R2, R9, PT ;  /* 0x000000090200420c */ /* 0x000fe40003fa5270 */
[----:B------:R-:W-:Y:S02]  /*0730*/  SEL R2, RZ, 0x1, !P0 ;  /* 0x00000001ff027807 */ /* 0x000fe40004000000 */
[----:B------:R-:W-:Y:S02]  /*0740*/  @P4 SEL R23, RZ, 0x1, P5 ;  /* 0x00000001ff174807 */ /* 0x000fe40002800000 */
[----:B------:R-:W-:Y:S01]  /*0750*/  SEL R19, RZ, 0x1, !P1 ;  /* 0x00000001ff137807 */ /* 0x000fe20004800000 */
[----:B------:R0:W2:Y:S01]  /*0760*/  @!UP1 SYNCS.EXCH.64 URZ, [UR6+0x48], UR4 ;  /* 0x00004804063f95b2 */ /* 0x0000a20008000100 */
[----:B------:R-:W-:Y:S01]  /*0770*/  LOP3.LUT R23, R23, R2, RZ, 0xc0, !PT ;  /* 0x0000000217177212 */ /* 0x000fe200078ec0ff */
[----:B------:R-:W-:Y:S01]  /*0780*/  NOP ;  /* 0x0000000000007918 */ /* 0x000fe20000000000 */
[----:B------:R-:W-:Y:S01]  /*0790*/  SEL R19, R19, 0x2, P6 ;  /* 0x0000000213137807 */ /* 0x000fe20003000000 */
[----:B------:R-:W-:Y:S06]  /*07a0*/  @!P2 BRA `(.L_x_3) ;  /* 0x000000000008a947 */ /* 0x000fec0003800000 */
[----:B-12-4-:R-:W-:Y:S01]  /*07b0*/  UCGABAR_ARV ;  /* 0x00000000000079c7 */ /* 0x016fe20008000000 */
[----:B------:R-:W-:Y:S05]  /*07c0*/  BRA `(.L_x_4) ;  /* 0x0000000000047947 */ /* 0x000fea0003800000 */
.L_x_3:
[----:B-12-4-:R-:W-:Y:S01]  /*07d0*/  NOP ;  /* 0x0000000000007918 */ /* 0x016fe20000000000 */
.L_x_4:
[----:B------:R-:W1:Y:S01]  /*07e0*/  LDC R2, c[0x0][0x65c] ;  /* 0x00019700ff027b82 */ /* 0x000e620000000800 */
[----:B------:R-:W-:Y:S02]  /*07f0*/  IMAD.U32 R8, RZ, RZ, UR8 ;  /* 0x00000008ff087e24 */ /* 0x000fe4000f8e00ff */
[----:B------:R-:W-:Y:S01]  /*0800*/  IMAD.MOV.U32 R9, RZ, RZ, RZ ;  /* 0x000000ffff097224 */ /* 0x000fe200078e00ff */
[----:B-1----:R-:W-:-:S04]  /*0810*/  ISETP.NE.AND P1, PT, R2, 0x1, PT ;  /* 0x000000010200780c */ /* 0x002fc80003f25270 */
[----:B------:R-:W-:-:S09]  /*0820*/  P2R R5, PR, RZ, 0x2 ;  /* 0x00000002ff057803 */ /* 0x000fd20000000000 */
[----:B------:R-:W1:Y:S01]  /*0830*/  @P1 LDC R17, c[0x0][0x10] ;  /* 0x00000400ff111b82 */ /* 0x000e620000000800 */
[----:B------:R-:W-:Y:S02]  /*0840*/  @P1 IMAD.MOV.U32 R5, RZ, RZ, RZ ;  /* 0x000000ffff051224 */ /* 0x000fe400078e00ff */
[----:B------:R-:W-:-:S05]  /*0850*/  @P1 IMAD.MOV.U32 R13, RZ, RZ, RZ ;  /* 0x000000ffff0d1224 */ /* 0x000fca00078e00ff */
[----:B------:R-:W2:Y:S01]  /*0860*/  @!P1 LDC R11, c[0x0][0xc] ;  /* 0x00000300ff0b9b82 */ /* 0x000ea20000000800 */
[----:B-1----:R-:W-:-:S04]  /*0870*/  @P1 IMAD.WIDE.U32 R16, R17, UR8, R4 ;  /* 0x0000000811101c25 */ /* 0x002fc8000f8e0004 */
[----:B------:R-:W-:Y:S02]  /*0880*/  @P1 IMAD.IADD R17, R17, 0x1, R13 ;  /* 0x0000000111111824 */ /* 0x000fe400078e020d */
[----:B--2---:R-:W-:-:S04]  /*0890*/  @!P1 IMAD.WIDE.U32 R8, R4, R11, R8 ;  /* 0x0000000b04089225 */ /* 0x004fc800078e0008 */
[----:B------:R-:W-:Y:S02]  /*08a0*/  @!P1 IMAD.MOV.U32 R16, RZ, RZ, R8 ;  /* 0x000000ffff109224 */ /* 0x000fe400078e0008 */
[----:B------:R-:W-:Y:S01]  /*08b0*/  @!P1 IMAD.MOV.U32 R17, RZ, RZ, R9 ;  /* 0x000000ffff119224 */ /* 0x000fe200078e0009 */
[----:B------:R-:W-:Y:S06]  /*08c0*/  @!P2 BRA `(.L_x_5) ;  /* 0x00000000000ca947 */ /* 0x000fec0003800000 */
[----:B------:R-:W-:Y:S01]  /*08d0*/  UCGABAR_WAIT ;  /* 0x0000000000007dc7 */ /* 0x000fe20008000000 */
[----:B------:R-:W-:Y:S01]  /*08e0*/  CCTL.IVALL ;  /* 0x00000000ff00798f */ /* 0x000fe20002000000 */
[----:B------:R-:W-:Y:S05]  /*08f0*/  BRA `(.L_x_6) ;  /* 0x0000000000047947 */ /* 0x000fea0003800000 */
.L_x_5:
[----:B------:R-:W-:Y:S06]  /*0900*/  BAR.SYNC.DEFER_BLOCKING 0x0 ;  /* 0x0000000000007b1d */ /* 0x000fec0000010000 */
.L_x_6:
[----:B------:R-:W-:Y:S05]  /*0910*/  @!P3 BRA `(.L_x_7) ;  /* 0x00000080001cb947 */ /* 0x000fea0003800000 */
[----:B------:R-:W-:-:S13]  /*0920*/  ISETP.GT.U32.AND P0, PT, R6, 0x1, PT ;  /* 0x000000010600780c */ /* 0x000fda0003f04070 */
[----:B0-----:R-:W-:Y:S05]  /*0930*/  @P0 EXIT ;  /* 0x000000000000094d */ /* 0x001fea0003800000 */
[----:B------:R-:W-:Y:S01]  /*0940*/  ULDC.64 UR4, c[0x0][0x650] ;  /* 0x0001940000047ab9 */ /* 0x000fe20000000a00 */
[----:B------:R-:W-:Y:S01]  /*0950*/  PRMT R0, RZ, 0x7610, R0 ;  /* 0x00007610ff007816 */ /* 0x000fe20000000000 */
[----:B------:R-:W-:Y:S01]  /*0960*/  IMAD.MOV.U32 R154, RZ, RZ, -0x1 ;  /* 0xffffffffff9a7424 */ /* 0x000fe200078e00ff */
[----:B------:R-:W-:Y:S01]  /*0970*/  ISETP.GE.U32.AND P0, PT, R16, UR4, PT ;  /* 0x0000000410007c0c */ /* 0x000fe2000bf06070 */
[----:B------:R-:W-:Y:S02]  /*0980*/  IMAD.MOV.U32 R153, RZ, RZ, -0x1 ;  /* 0xffffffffff997424 */ /* 0x000fe400078e00ff */
[----:B------:R-:W-:Y:S01]  /*0990*/  IMAD.MOV.U32 R22, RZ, RZ, -0x1 ;  /* 0xffffffffff167424 */ /* 0x000fe200078e00ff */
[----:B------:R-:W-:-:S13]  /*09a0*/  ISETP.GE.U32.AND.EX P0, PT, R17, UR5, PT, P0 ;  /* 0x0000000511007c0c */ /* 0x000fda000bf06100 */
[----:B------:R-:W-:Y:S05]  /*09b0*/  @P0 BRA `(.L_x_8) ;  /* 0x00000004002c0947 */ /* 0x000fea0003800000 */
[----:B------:R-:W0:Y:S01]  /*09c0*/  LDC.64 R24, c[0x0][0x628] ;  /* 0x00018a00ff187b82 */ /* 0x000e220000000a00 */
[----:B------:R-:W-:Y:S02]  /*09d0*/  IMAD.MOV.U32 R8, RZ, RZ, R16 ;  /* 0x000000ffff087224 */ /* 0x000fe400078e0010 */
[----:B------:R-:W-:-:S05]  /*09e0*/  IMAD.MOV.U32 R9, RZ, RZ, R17 ;  /* 0x000000ffff097224 */ /* 0x000fca00078e0011 */
[----:B------:R-:W1:Y:S08]  /*09f0*/  LDC R0, c[0x0][0x630] ;  /* 0x00018c00ff007b82 */ /* 0x000e700000000800 */
[----:B------:R-:W2:Y:S01]  /*0a00*/  LDC.64 R26, c[0x0][0x620] ;  /* 0x00018800ff1a7b82 */ /* 0x000ea20000000a00 */
[----:B0-----:R-:W-:-:S04]  /*0a10*/  ISETP.NE.U32.AND P0, PT, R24, RZ, PT ;  /* 0x000000ff1800720c */ /* 0x001fc80003f05070 */
[----:B------:R-:W-:-:S13]  /*0a20*/  ISETP.NE.AND.EX P0, PT, R25, RZ, PT, P0 ;  /* 0x000000ff1900720c */ /* 0x000fda0003f05300 */
[----:B-12---:R-:W-:Y:S05]  /*0a30*/  @!P0 BRA `(.L_x_9) ;  /* 0x0000000000288947 */ /* 0x006fea0003800000 */
[----:B------:R-:W0:Y:S02]  /*0a40*/  LDC R13, c[0x0][0x634] ;  /* 0x00018d00ff0d7b82 */ /* 0x000e240000000800 */
[----:B0-----:R-:W-:-:S05]  /*0a50*/  IADD3 R13, P0, R16, R13, RZ ;  /* 0x0000000d100d7210 */ /* 0x001fca0007f1e0ff */
[----:B------:R-:W-:-:S04]  /*0a60*/  IMAD.X R15, RZ, RZ, R17, P0 ;  /* 0x000000ffff0f7224 */ /* 0x000fc800000e0611 */
[----:B------:R-:W-:-:S04]  /*0a70*/  IMAD.WIDE.U32 R8, R15, R24, RZ ;  /* 0x000000180f087225 */ /* 0x000fc800078e00ff */
[----:B------:R-:W-:-:S04]  /*0a80*/  IMAD.WIDE.U32 R10, P0, R13, R25, R8 ;  /* 0x000000190d0a7225 */ /* 0x000fc80007800008 */
[----:B------:R-:W-:-:S04]  /*0a90*/  IMAD.WIDE.U32 R8, R13, R24, RZ ;  /* 0x000000180d087225 */ /* 0x000fc800078e00ff */
[----:B------:R-:W-:Y:S01]  /*0aa0*/  IMAD.X R13, RZ, RZ, RZ, P0 ;  /* 0x000000ffff0d7224 */ /* 0x000fe200000e06ff */
[----:B------:R-:W-:Y:S01]  /*0ab0*/  IADD3 RZ, P0, R9, R10, RZ ;  /* 0x0000000a09ff7210 */ /* 0x000fe20007f1e0ff */
[----:B------:R-:W-:-:S04]  /*0ac0*/  IMAD.MOV.U32 R12, RZ, RZ, R11 ;  /* 0x000000ffff0c7224 */ /* 0x000fc800078e000b */
[----:B------:R-:W-:-:S08]  /*0ad0*/  IMAD.WIDE.U32.X R8, R15, R25, R12, P0 ;  /* 0x000000190f087225 */ /* 0x000fd000000e040c */
.L_x_9:
[----:B------:R-:W0:Y:S01]  /*0ae0*/  LDC.64 R24, c[0x0][0x640] ;  /* 0x00019000ff187b82 */ /* 0x000e220000000a00 */
[-CC-:B------:R-:W-:Y:S01]  /*0af0*/  SHF.R.U64 R28, R8, R0.reuse, R9.reuse ;  /* 0x00000000081c7219 */ /* 0x180fe20000001209 */
[----:B------:R-:W-:Y:S01]  /*0b00*/  IMAD R30, R7, R21, R4 ;  /* 0x00000015071e7224 */ /* 0x000fe200078e0204 */
[----:B------:R-:W-:Y:S01]  /*0b10*/  SHF.R.U32.HI R0, RZ, R0, R9 ;  /* 0x00000000ff007219 */ /* 0x000fe20000011609 */
[----:B------:R-:W-:Y:S01]  /*0b20*/  IMAD.MOV.U32 R21, RZ, RZ, 0x1 ;  /* 0x00000001ff157424 */ /* 0x000fe200078e00ff */
[----:B------:R-:W-:-:S03]  /*0b30*/  IADD3 R5, P0, RZ, -R28, RZ ;  /* 0x8000001cff057210 */ /* 0x000fc60007f1e0ff */
[----:B------:R-:W1:Y:S02]  /*0b40*/  LDC R6, c[0x0][0x618] ;  /* 0x00018600ff067b82 */ /* 0x000e640000000800 */
[----:B------:R-:W-:-:S04]  /*0b50*/  IMAD.X R9, RZ, RZ, ~R0, P0 ;  /* 0x000000ffff097224 */ /* 0x000fc800000e0e00 */
[-C--:B------:R-:W-:Y:S02]  /*0b60*/  IMAD R0, R9, R26.reuse, RZ ;  /* 0x0000001a09007224 */ /* 0x080fe400078e02ff */
[----:B------:R-:W2:Y:S01]  /*0b70*/  LDC R11, c[0x0][0x608] ;  /* 0x00018200ff0b7b82 */ /* 0x000ea20000000800 */
[----:B------:R-:W-:-:S04]  /*0b80*/  IMAD.WIDE.U32 R8, R5, R26, R16 ;  /* 0x0000001a05087225 */ /* 0x000fc800078e0010 */
[----:B------:R-:W-:-:S03]  /*0b90*/  IMAD R5, R5, R27, R0 ;  /* 0x0000001b05057224 */ /* 0x000fc600078e0200 */
[----:B------:R-:W3:Y:S01]  /*0ba0*/  LDC R12, c[0x0][0x658] ;  /* 0x00019600ff0c7b82 */ /* 0x000ee20000000800 */
[----:B0-----:R-:W-:Y:S01]  /*0bb0*/  ISETP.NE.U32.AND P0, PT, R24, RZ, PT ;  /* 0x000000ff1800720c */ /* 0x001fe20003f05070 */
[----:B------:R-:W-:Y:S02]  /*0bc0*/  IMAD.IADD R5, R9, 0x1, R5 ;  /* 0x0000000109057824 */ /* 0x000fe400078e0205 */
[----:B------:R-:W-:Y:S01]  /*0bd0*/  IMAD.MOV.U32 R9, RZ, RZ, -0x1 ;  /* 0xffffffffff097424 */ /* 0x000fe200078e00ff */
[----:B------:R-:W-:-:S03]  /*0be0*/  ISETP.NE.AND.EX P0, PT, R25, RZ, PT, P0 ;  /* 0x000000ff1900720c */ /* 0x000fc60003f05300 */
[----:B------:R-:W0:Y:S01]  /*0bf0*/  LDC R15, c[0x0][0x600] ;  /* 0x00018000ff0f7b82 */ /* 0x000e220000000800 */
[-CC-:B-1----:R-:W-:Y:S02]  /*0c00*/  SHF.R.U64 R13, R8, R6.reuse, R5.reuse ;  /* 0x00000006080d7219 */ /* 0x182fe40000001205 */
[----:B------:R-:W-:-:S05]  /*0c10*/  SHF.R.U32.HI R0, RZ, R6, R5 ;  /* 0x00000006ff007219 */ /* 0x000fca0000011605 */
[----:B------:R-:W1:Y:S01]  /*0c20*/  LDC R14, c[0x0][0x648] ;  /* 0x00019200ff0e7b82 */ /* 0x000e620000000800 */
[-CC-:B--2---:R-:W-:Y:S02]  /*0c30*/  SHF.R.U64 R27, R13, R11.reuse, R0.reuse ;  /* 0x0000000b0d1b7219 */ /* 0x184fe40000001200 */
[----:B------:R-:W-:-:S05]  /*0c40*/  SHF.R.U32.HI R5, RZ, R11, R0 ;  /* 0x0000000bff057219 */ /* 0x000fca0000011600 */
[----:B------:R-:W2:Y:S01]  /*0c50*/  LDC R20, c[0x0][0x638] ;  /* 0x00018e00ff147b82 */ /* 0x000ea20000000800 */
[-CC-:B---3--:R-:W-:Y:S02]  /*0c60*/  SHF.R.U64 R26, R27, R12.reuse, R5.reuse ;  /* 0x0000000c1b1a7219 */ /* 0x188fe40000001205 */
[-C--:B------:R-:W-:Y:S02]  /*0c70*/  SHF.L.U32 R0, R9, R12.reuse, RZ ;  /* 0x0000000c09007219 */ /* 0x080fe400000006ff */
[----:B------:R-:W-:Y:S01]  /*0c80*/  SHF.R.U32.HI R5, RZ, R12, R5 ;  /* 0x0000000cff057219 */ /* 0x000fe20000011605 */
[----:B------:R-:W-:Y:S01]  /*0c90*/  IMAD.MOV.U32 R4, RZ, RZ, R26 ;  /* 0x000000ffff047224 */ /* 0x000fe200078e001a */
[----:B------:R-:W-:Y:S01]  /*0ca0*/  LOP3.LUT R10, RZ, R0, RZ, 0x33, !PT ;  /* 0x00000000ff0a7212 */ /* 0x000fe200078e33ff */
[----:B------:R-:W3:Y:S01]  /*0cb0*/  LDC R22, c[0x0][0x610] ;  /* 0x00018400ff167b82 */ /* 0x000ee20000000800 */
[----:B------:R-:W-:Y:S05]  /*0cc0*/  @!P0 BRA `(.L_x_10) ;  /* 0x0000000000288947 */ /* 0x000fea0003800000 */
[----:B------:R-:W4:Y:S02]  /*0cd0*/  LDC R9, c[0x0][0x64c] ;  /* 0x00019300ff097b82 */ /* 0x000f240000000800 */
[----:B----4-:R-:W-:-:S05]  /*0ce0*/  IADD3 R9, P0, R26, R9, RZ ;  /* 0x000000091a097210 */ /* 0x010fca0007f1e0ff */
        /* <DEDUP_REMOVED lines=8> */
.L_x_10:
[----:B-1----:R-:W-:Y:S01]  /*0d70*/  SHF.R.U64 R4, R4, R14, R5 ;  /* 0x0000000e04047219 */ /* 0x002fe20000001205 */
[----:B0-----:R-:W-:Y:S01]  /*0d80*/  VIADD R6, R15, 0xffffffff ;  /* 0xffffffff0f067836 */ /* 0x001fe20000000000 */
[----:B------:R-:W-:Y:S02]  /*0d90*/  SHF.L.U32 R0, R21, R12, RZ ;  /* 0x0000000c15007219 */ /* 0x000fe400000006ff */
[----:B------:R-:W-:Y:S01]  /*0da0*/  LOP3.LUT R5, R27, R10, RZ, 0xc0, !PT ;  /* 0x0000000a1b057212 */ /* 0x000fe200078ec0ff */
[----:B------:R-:W-:Y:S01]  /*0db0*/  IMAD.MOV R7, RZ, RZ, -R4 ;  /* 0x000000ffff077224 */ /* 0x000fe200078e0a04 */
[----:B------:R-:W-:Y:S02]  /*0dc0*/  SEL R3, R3, R30, !P1 ;  /* 0x0000001e03037207 */ /* 0x000fe40004800000 */
[----:B------:R-:W-:Y:S01]  /*0dd0*/  LOP3.LUT R6, R13, R6, RZ, 0xc0, !PT ;  /* 0x000000060d067212 */ /* 0x000fe200078ec0ff */
[----:B------:R-:W-:Y:S02]  /*0de0*/  IMAD R4, R0, R4, R5 ;  /* 0x0000000400047224 */ /* 0x000fe400078e0205 */
[----:B--2---:R-:W-:-:S02]  /*0df0*/  IMAD R0, R7, R20, R26 ;  /* 0x0000001407007224 */ /* 0x004fc400078e021a */
[----:B---3--:R-:W-:Y:S02]  /*0e00*/  IMAD R3, R4, R22, R3 ;  /* 0x0000001604037224 */ /* 0x008fe400078e0203 */
[----:B------:R-:W-:Y:S02]  /*0e10*/  IMAD R154, R0, R15, R6 ;  /* 0x0000000f009a7224 */ /* 0x000fe400078e0206 */
[----:B------:R-:W-:Y:S02]  /*0e20*/  IMAD.MOV.U32 R4, RZ, RZ, 0x1 ;  /* 0x00000001ff047424 */ /* 0x000fe400078e00ff */
[----:B------:R-:W-:Y:S01]  /*0e30*/  IMAD.MOV.U32 R22, RZ, RZ, R28 ;  /* 0x000000ffff167224 */ /* 0x000fe200078e001c */
[----:B------:R-:W-:Y:S02]  /*0e40*/  SEL R153, R154, R3, !P1 ;  /* 0x000000039a997207 */ /* 0x000fe40004800000 */
[----:B------:R-:W-:Y:S02]  /*0e50*/  PRMT R0, R4, 0x7610, R0 ;  /* 0x0000761004007816 */ /* 0x000fe40000000000 */
[----:B------:R-:W-:-:S07]  /*0e60*/  SEL R154, R3, R154, !P1 ;  /* 0x0000009a039a7207 */ /* 0x000fce0004800000 */
.L_x_8:
[----:B------:R-:W-:-:S08]  /*0e70*/  NOP ;  /* 0x0000000000007918 */ /* 0x000fd00000000000 */
[----:B------:R-:W0:Y:S02]  /*0e80*/  USETMAXREG.TRY_ALLOC.CTAPOOL UP0, 0xe8 ;  /* 0x000000e8000079c8 */ /* 0x000e240008000600 */
[----:B0-----:R-:W-:-:S13]  /*0e90*/  PLOP3.LUT P0, PT, PT, PT, UP0, 0x80, 0x0 ;  /* 0x000000000000781c */ /* 0x001fda0003f0f008 */
[----:B------:R-:W-:Y:S05]  /*0ea0*/  @!P0 BRA `(.L_x_8) ;  /* 0xfffffffc00f08947 */ /* 0x000fea000383ffff */
[----:B------:R-:W-:Y:S01]  /*0eb0*/  ULDC.64 UR4, c[0x0][0x598] ;  /* 0x0001660000047ab9 */ /* 0x000fe20000000a00 */
[----:B------:R-:W-:Y:S01]  /*0ec0*/  ULDC.64 UR36, c[0x0][0x208] ;  /* 0x0000820000247ab9 */ /* 0x000fe20000000a00 */
[----:B------:R-:W-:-:S04]  /*0ed0*/  ISETP.NE.U32.AND P0, PT, RZ, UR4, PT ;  /* 0x00000004ff007c0c */ /* 0x000fc8000bf05070 */
[----:B------:R-:W-:-:S13]  /*0ee0*/  ISETP.NE.AND.EX P0, PT, RZ, UR5, PT, P0 ;  /* 0x00000005ff007c0c */ /* 0x000fda000bf05300 */
[----:B------:R-:W-:Y:S05]  /*0ef0*/  @!P0 BRA `(.L_x_11) ;  /* 0x00000000001c8947 */ /* 0x000fea0003800000 */
[----:B------:R-:W0:Y:S02]  /*0f00*/  LDC.64 R4, c[0x0][0x598] ;  /* 0x00016600ff047b82 */ /* 0x000e240000000a00 */
[----:B0-----:R-:W2:Y:S02]  /*0f10*/  LDG.E.64 R4, desc[UR36][R4.64] ;  /* 0x0000002404047981 */ /* 0x001ea4000c1e1b00 */
[----:B--2---:R-:W-:-:S04]  /*0f20*/  ISETP.NE.U32.AND P0, PT, R4, RZ, PT ;  /* 0x000000ff0400720c */ /* 0x004fc80003f05070 */
[----:B------:R-:W-:-:S13]  /*0f30*/  ISETP.NE.AND.EX P0, PT, R5, RZ, PT, P0 ;  /* 0x000000ff0500720c */ /* 0x000fda0003f05300 */
[----:B------:R-:W-:Y:S05]  /*0f40*/  @!P0 BRA `(.L_x_11) ;  /* 0x0000000000088947 */ /* 0x000fea0003800000 */
[----:B------:R0:W5:Y:S01]  /*0f50*/  LD.E R155, desc[UR36][R4.64] ;  /* 0x00000024049b7980 */ /* 0x000162000c101900 */
[----:B------:R-:W-:Y:S05]  /*0f60*/  BRA `(.L_x_12) ;  /* 0x0000000000247947 */ /* 0x000fea0003800000 */
.L_x_11:
[----:B------:R-:W-:Y:S02]  /*0f70*/  ULDC.64 UR4, c[0x0][0x588] ;  /* 0x0001620000047ab9 */ /* 0x000fe40000000a00 */
[----:B------:R-:W-:-:S04]  /*0f80*/  ISETP.NE.U32.AND P0, PT, RZ, UR4, PT ;  /* 0x00000004ff007c0c */ /* 0x000fc8000bf05070 */
[----:B------:R-:W-:-:S13]  /*0f90*/  ISETP.NE.AND.EX P0, PT, RZ, UR5, PT, P0 ;  /* 0x00000005ff007c0c */ /* 0x000fda000bf05300 */
[----:B------:R-:W-:Y:S05]  /*0fa0*/  @!P0 BRA `(.L_x_13) ;  /* 0x00000000000c8947 */ /* 0x000fea0003800000 */
[----:B------:R-:W0:Y:S02]  /*0fb0*/  LDC.64 R4, c[0x0][0x588] ;  /* 0x00016200ff047b82 */ /* 0x000e240000000a00 */
[----:B0-----:R1:W5:Y:S01]  /*0fc0*/  LDG.E R155, desc[UR36][R4.64] ;  /* 0x00000024049b7981 */ /* 0x001362000c1e1900 */
[----:B------:R-:W-:Y:S05]  /*0fd0*/  BRA `(.L_x_12) ;  /* 0x0000000000087947 */ /* 0x000fea0003800000 */
.L_x_13:
[----:B------:R-:W-:Y:S02]  /*0fe0*/  ULDC UR4, c[0x0][0x580] ;  /* 0x0001600000047ab9 */ /* 0x000fe40000000800 */
[----:B------:R-:W-:-:S07]  /*0ff0*/  IMAD.U32 R155, RZ, RZ, UR4 ;  /* 0x00000004ff9b7e24 */ /* 0x000fce000f8e00ff */
.L_x_12:
[----:B------:R-:W-:Y:S02]  /*1000*/  ULDC.64 UR4, c[0x0][0x5a0] ;  /* 0x0001680000047ab9 */ /* 0x000fe40000000a00 */
[----:B------:R-:W-:-:S04]  /*1010*/  ISETP.NE.U32.AND P0, PT, RZ, UR4, PT ;  /* 0x00000004ff007c0c */ /* 0x000fc8000bf05070 */
[----:B------:R-:W-:-:S13]  /*1020*/  ISETP.NE.AND.EX P0, PT, RZ, UR5, PT, P0 ;  /* 0x00000005ff007c0c */ /* 0x000fda000bf05300 */
[----:B------:R-:W-:Y:S05]  /*1030*/  @!P0 BRA `(.L_x_14) ;  /* 0x00000000001c8947 */ /* 0x000fea0003800000 */
[----:B01----:R-:W0:Y:S02]  /*1040*/  LDC.64 R4, c[0x0][0x5a0] ;  /* 0x00016800ff047b82 */ /* 0x003e240000000a00 */
[----:B0-----:R-:W2:Y:S02]  /*1050*/  LDG.E.64 R4, desc[UR36][R4.64] ;  /* 0x0000002404047981 */ /* 0x001ea4000c1e1b00 */
[----:B--2---:R-:W-:-:S04]  /*1060*/  ISETP.NE.U32.AND P0, PT, R4, RZ, PT ;  /* 0x000000ff0400720c */ /* 0x004fc80003f05070 */
[----:B------:R-:W-:-:S13]  /*1070*/  ISETP.NE.AND.EX P0, PT, R5, RZ, PT, P0 ;  /* 0x000000ff0500720c */ /* 0x000fda0003f05300 */
[----:B------:R-:W-:Y:S05]  /*1080*/  @!P0 BRA `(.L_x_14) ;  /* 0x0000000000088947 */ /* 0x000fea0003800000 */
[----:B------:R0:W5:Y:S01]  /*1090*/  LD.E R156, desc[UR36][R4.64] ;  /* 0x00000024049c7980 */ /* 0x000162000c101900 */
[----:B------:R-:W-:Y:S05]  /*10a0*/  BRA `(.L_x_15) ;  /* 0x0000000000247947 */ /* 0x000fea0003800000 */
.L_x_14:
[----:B------:R-:W-:Y:S02]  /*10b0*/  ULDC.64 UR4, c[0x0][0x590] ;  /* 0x0001640000047ab9 */ /* 0x000fe40000000a00 */
[----:B------:R-:W-:-:S04]  /*10c0*/  ISETP.NE.U32.AND P0, PT, RZ, UR4, PT ;  /* 0x00000004ff007c0c */ /* 0x000fc8000bf05070 */
[----:B------:R-:W-:-:S13]  /*10d0*/  ISETP.NE.AND.EX P0, PT, RZ, UR5, PT, P0 ;  /* 0x00000005ff007c0c */ /* 0x000fda000bf05300 */
[----:B------:R-:W-:Y:S05]  /*10e0*/  @!P0 BRA `(.L_x_16) ;  /* 0x00000000000c8947 */ /* 0x000fea0003800000 */
[----:B------:R-:W2:Y:S02]  /*10f0*/  LDC.64 R156, c[0x0][0x590] ;  /* 0x00016400ff9c7b82 */ /* 0x000ea40000000a00 */
[----:B--2---:R2:W5:Y:S01]  /*1100*/  LDG.E R156, desc[UR36][R156.64] ;  /* 0x000000249c9c7981 */ /* 0x004562000c1e1900 */
[----:B------:R-:W-:Y:S05]  /*1110*/  BRA `(.L_x_15) ;  /* 0x0000000000087947 */ /* 0x000fea0003800000 */
.L_x_16:
[----:B------:R-:W-:Y:S02]  /*1120*/  ULDC UR4, c[0x0][0x584] ;  /* 0x0001610000047ab9 */ /* 0x000fe40000000800 */
[----:B------:R-:W-:-:S07]  /*1130*/  IMAD.U32 R156, RZ, RZ, UR4 ;  /* 0x00000004ff9c7e24 */ /* 0x000fce000f8e00ff */
.L_x_15:
[----:B------:R-:W-:-:S13]  /*1140*/  LOP3.LUT P0, RZ, R0, 0xff, RZ, 0xc0, !PT ;  /* 0x000000ff00ff7812 */ /* 0x000fda000780c0ff */
[----:B------:R-:W-:Y:S05]  /*1150*/  @!P0 EXIT ;  /* 0x000000000000894d */ /* 0x000fea0003800000 */
[----:B------:R-:W-:Y:S01]  /*1160*/  ULDC UR4, c[0x0][0x28c] ;  /* 0x0000a30000047ab9 */ /* 0x000fe20000000800 */
[----:B------:R-:W-:Y:S01]  /*1170*/  UMOV UR38, URZ ;  /* 0x0000003f00267c82 */ /* 0x000fe20008000000 */
[----:B------:R-:W-:Y:S01]  /*1180*/  UIADD3 UR4, UR4, 0x7f, URZ ;  /* 0x0000007f04047890 */ /* 0x000fe2000fffe03f */
[----:B------:R-:W-:-:S03]  /*1190*/  UMOV UR39, URZ ;  /* 0x0000003f00277c82 */ /* 0x000fc60008000000 */
[----:B------:R-:W-:-:S04]  /*11a0*/  USHF.R.S32.HI UR5, URZ, 0x1f, UR4 ;  /* 0x0000001f3f057899 */ /* 0x000fc80008011404 */
[----:B------:R-:W-:-:S04]  /*11b0*/  ULEA.HI UR5, UR5, UR4, URZ, 0x7 ;  /* 0x0000000405057291 */ /* 0x000fc8000f8f383f */
[----:B------:R-:W-:-:S12]  /*11c0*/  USHF.R.S32.HI UR40, URZ, 0x7, UR5 ;  /* 0x000000073f287899 */ /* 0x000fd80008011405 */
.L_x_296:
[----:B------:R-:W-:Y:S01]  /*11d0*/  LOP3.LUT R0, R18, 0x80, RZ, 0xc0, !PT ;  /* 0x0000008012007812 */ /* 0x000fe200078ec0ff */
[----:B---3--:R-:W3:Y:S01]  /*11e0*/  S2UR UR7, SR_CgaCtaId ;  /* 0x00000000000779c3 */ /* 0x008ee20000008800 */
[----:B------:R-:W-:Y:S02]  /*11f0*/  UMOV UR6, 0x400 ;  /* 0x0000040000067882 */ /* 0x000fe40000000000 */
[----:B------:R-:W-:-:S06]  /*1200*/  SHF.R.U32.HI R0, RZ, 0x7, R0 ;  /* 0x00000007ff007819 */ /* 0x000fcc0000011600 */
[----:B----4-:R-:W4:Y:S01]  /*1210*/  SHFL.IDX PT, R0, R0, RZ, 0x1f ;  /* 0x00001fff00007589 */ /* 0x010f2200000e0000 */
[----:B---3--:R-:W-:Y:S01]  /*1220*/  ULEA UR6, UR7, UR6, 0x18 ;  /* 0x0000000607067291 */ /* 0x008fe2000f8ec03f */
[----:B----4-:R-:W-:-:S13]  /*1230*/  R2UR UR4, R0 ;  /* 0x00000000000472ca */ /* 0x010fda00000e0000 */
[----:B------:R-:W-:-:S04]  /*1240*/  ULEA.HI UR5, UR4, UR4, URZ, 0x1 ;  /* 0x0000000404057291 */ /* 0x000fc8000f8f083f */
[----:B------:R-:W-:-:S04]  /*1250*/  ULOP3.LUT UR5, UR5, 0x7fffe, URZ, 0xc0, !UPT ;  /* 0x0007fffe05057892 */ /* 0x000fc8000f8ec03f */
[----:B------:R-:W-:-:S03]  /*1260*/  UIADD3 UR5, UR4, -UR5, URZ ;  /* 0x8000000504057290 */ /* 0x000fc6000fffe03f */
[----:B------:R-:W-:Y:S01]  /*1270*/  ULDC UR4, c[0x0][0x28c] ;  /* 0x0000a30000047ab9 */ /* 0x000fe20000000800 */
[----:B------:R-:W-:Y:S01]  /*1280*/  ULEA UR5, UR5, UR6, 0xd ;  /* 0x0000000605057291 */ /* 0x000fe2000f8e683f */
[----:B------:R-:W-:-:S03]  /*1290*/  ISETP.LT.AND P0, PT, RZ, UR4, PT ;  /* 0x00000004ff007c0c */ /* 0x000fc6000bf01270 */
[----:B------:R-:W-:-:S04]  /*12a0*/  UIADD3 UR5, UR5, 0x100, URZ ;  /* 0x0000010005057890 */ /* 0x000fc8000fffe03f */
[----:B------:R-:W-:-:S04]  /*12b0*/  USHF.R.U32.HI UR5, URZ, 0x4, UR5 ;  /* 0x000000043f057899 */ /* 0x000fc80008011605 */
[----:B------:R-:W-:Y:S02]  /*12c0*/  ULOP3.LUT UR41, UR5, 0x3fff, URZ, 0xc0, !UPT ;  /* 0x00003fff05297892 */ /* 0x000fe4000f8ec03f */
[----:B------:R-:W-:Y:S10]  /*12d0*/  @P0 BRA `(.L_x_17) ;  /* 0x0000000000400947 */ /* 0x000ff40003800000 */
[----:B------:R-:W-:Y:S01]  /*12e0*/  MOV R0, 0x0 ;  /* 0x0000000000007802 */ /* 0x000fe20000000f00 */
[----:B------:R-:W-:Y:S01]  /*12f0*/  ULDC.64 UR4, c[0x4][0x68] ;  /* 0x01001a0000047ab9 */ /* 0x000fe20000000a00 */
[----:B------:R-:W-:Y:S01]  /*1300*/  ULDC.64 UR6, c[0x4][0x8] ;  /* 0x0100020000067ab9 */ /* 0x000fe20000000a00 */
[----:B01----:R-:W-:Y:S01]  /*1310*/  IMAD.U32 R4, RZ, RZ, UR4 ;  /* 0x00000004ff047e24 */ /* 0x003fe2000f8e00ff */
[----:B------:R0:W1:Y:S01]  /*1320*/  LDC.64 R14, c[0x4][R0] ;  /* 0x01000000000e7b82 */ /* 0x0000620000000a00 */
[----:B------:R-:W-:Y:S01]  /*1330*/  IMAD.U32 R5, RZ, RZ, UR5 ;  /* 0x00000005ff057e24 */ /* 0x000fe2000f8e00ff */
[----:B------:R-:W-:Y:S01]  /*1340*/  ULDC.64 UR4, c[0x4][0x70] ;  /* 0x01001c0000047ab9 */ /* 0x000fe20000000a00 */
[----:B------:R-:W-:Y:S02]  /*1350*/  IMAD.U32 R10, RZ, RZ, UR6 ;  /* 0x00000006ff0a7e24 */ /* 0x000fe4000f8e00ff */
[----:B------:R-:W-:Y:S02]  /*1360*/  IMAD.U32 R6, RZ, RZ, UR4 ;  /* 0x00000004ff067e24 */ /* 0x000fe4000f8e00ff */
[----:B------:R-:W-:-:S02]  /*1370*/  IMAD.U32 R7, RZ, RZ, UR5 ;  /* 0x00000005ff077e24 */ /* 0x000fc4000f8e00ff */
[----:B------:R-:W-:Y:S02]  /*1380*/  IMAD.U32 R11, RZ, RZ, UR7 ;  /* 0x00000007ff0b7e24 */ /* 0x000fe4000f8e00ff */
[----:B------:R-:W-:Y:S02]  /*1390*/  IMAD.MOV.U32 R8, RZ, RZ, 0x1e1 ;  /* 0x000001e1ff087424 */ /* 0x000fe400078e00ff */
[----:B------:R-:W-:Y:S02]  /*13a0*/  IMAD.MOV.U32 R12, RZ, RZ, 0x1 ;  /* 0x00000001ff0c7424 */ /* 0x000fe400078e00ff */
[----:B0-----:R-:W-:-:S07]  /*13b0*/  IMAD.MOV.U32 R13, RZ, RZ, RZ ;  /* 0x000000ffff0d7224 */ /* 0x001fce00078e00ff */
[----:B------:R-:W-:-:S07]  /*13c0*/  LEPC R20, `(.L_x_17) ;  /* 0x000000001014794e */ /* 0x000fce0000000000 */
[----:B-12--5:R-:W-:Y:S05]  /*13d0*/  CALL.ABS.NOINC R14 ;  /* 0x000000000e007343 */ /* 0x026fea0003c00000 */
.L_x_17:
[----:B------:R-:W-:-:S04]  /*13e0*/  LOP3.LUT R0, R19, 0x1, RZ, 0xfc, !PT ;  /* 0x0000000113007812 */ /* 0x000fc800078efcff */
[----:B------:R-:W-:-:S13]  /*13f0*/  ISETP.NE.AND P0, PT, R0, 0x3, PT ;  /* 0x000000030000780c */ /* 0x000fda0003f05270 */
[----:B------:R-:W-:Y:S05]  /*1400*/  @!P0 BRA `(.L_x_18) ;  /* 0x0000000000048947 */ /* 0x000fea0003800000 */
[----:B------:R-:W-:Y:S01]  /*1410*/  BPT.TRAP 0x1 ;  /* 0x000000040000795c */ /* 0x000fe20000300000 */
.L_x_18:
[----:B------:R-:W3:Y:S01]  /*1420*/  S2UR UR5, SR_CgaCtaId ;  /* 0x00000000000579c3 */ /* 0x000ee20000008800 */
[----:B------:R-:W-:Y:S01]  /*1430*/  UMOV UR4, 0x400 ;  /* 0x0000040000047882 */ /* 0x000fe20000000000 */
[----:B------:R-:W-:Y:S02]  /*1440*/  IMAD.U32 R0, RZ, RZ, UR38 ;  /* 0x00000026ff007e24 */ /* 0x000fe4000f8e00ff */
[----:B------:R-:W-:-:S03]  /*1450*/  IMAD.U32 R3, RZ, RZ, UR39 ;  /* 0x00000027ff037e24 */ /* 0x000fc6000f8e00ff */
[----:B------:R-:W-:Y:S01]  /*1460*/  SHF.L.U32 R0, R0, 0x1f, RZ ;  /* 0x0000001f00007819 */ /* 0x000fe200000006ff */
[----:B---3--:R-:W-:-:S06]  /*1470*/  ULEA UR4, UR5, UR4, 0x18 ;  /* 0x0000000405047291 */ /* 0x008fcc000f8ec03f */
[----:B------:R-:W-:-:S04]  /*1480*/  IMAD.U32 R6, RZ, RZ, UR4 ;  /* 0x00000004ff067e24 */ /* 0x000fc8000f8e00ff */
[----:B------:R-:W-:-:S04]  /*1490*/  IMAD R3, R3, 0x8, R6 ;  /* 0x0000000803037824 */ /* 0x000fc800078e0206 */
[----:B------:R3:W4:Y:S01]  /*14a0*/  SYNCS.PHASECHK.TRANS64.TRYWAIT P1, [R3+URZ], R0 ;  /* 0x00000000030075a7 */ /* 0x000722000802017f */
[----:B------:R-:W-:Y:S05]  /*14b0*/  @!P0 BRA `(.L_x_19) ;  /* 0x0000000000048947 */ /* 0x000fea0003800000 */
[----:B------:R-:W-:Y:S01]  /*14c0*/  BPT.TRAP 0x1 ;  /* 0x000000040000795c */ /* 0x000fe20000300000 */
.L_x_19:
[----:B----4-:R-:W-:Y:S05]  /*14d0*/  @P1 BRA `(.L_x_20) ;  /* 0x0000000000081947 */ /* 0x010fea0003800000 */
[----:B------:R-:W4:Y:S02]  /*14e0*/  SYNCS.PHASECHK.TRANS64.TRYWAIT P1, [R3+URZ], R0 ;  /* 0x00000000030075a7 */ /* 0x000f24000802017f */
[----:B----4-:R-:W-:Y:S05]  /*14f0*/  @!P1 BRA `(.L_x_21) ;  /* 0x0000008800a09947 */ /* 0x010fea0003800000 */
.L_x_20:
[----:B------:R-:W-:-:S04]  /*1500*/  UISETP.LT.AND UP0, UPT, UR40, 0x1, UPT ;  /* 0x000000012800788c */ /* 0x000fc8000bf01270 */
[----:B------:R-:W-:-:S06]  /*1510*/  USEL UR4, UR40, 0x1, UP0 ;  /* 0x0000000128047887 */ /* 0x000fcc0008000000 */
[----:B---34-:R-:W-:Y:S01]  /*1520*/  IMAD.U32 R0, RZ, RZ, UR4 ;  /* 0x00000004ff007e24 */ /* 0x018fe2000f8e00ff */
[----:B------:R-:W-:Y:S05]  /*1530*/  WARPSYNC.ALL ;  /* 0x0000000000007948 */ /* 0x000fea0003800000 */
[----:B------:R-:W-:-:S04]  /*1540*/  IADD3 R0, -R0, UR40, RZ ;  /* 0x0000002800007c10 */ /* 0x000fc8000fffe1ff */
[----:B------:R-:W-:Y:S02]  /*1550*/  ISETP.GE.AND P1, PT, R0, 0x1, PT ;  /* 0x000000010000780c */ /* 0x000fe40003f26270 */
[----:B------:R-:W-:Y:S01]  /*1560*/  R2UR UR4, R6 ;  /* 0x00000000060472ca */ /* 0x000fe200000e0000 */
[----:B------:R-:W-:Y:S01]  /*1570*/  WARPGROUP.ARRIVE ;  /* 0x00000000000079c5 */ /* 0x000fe20000000000 */
[----:B------:R-:W-:Y:S01]  /*1580*/  UMOV UR9, 0x40000040 ;  /* 0x4000004000097882 */ /* 0x000fe20000000000 */
[----:B------:R-:W-:-:S10]  /*1590*/  UMOV UR11, 0x40000040 ;  /* 0x40000040000b7882 */ /* 0x000fd40000000000 */
[----:B------:R-:W-:-:S04]  /*15a0*/  UIADD3 UR4, UR4, 0xc100, URZ ;  /* 0x0000c10004047890 */ /* 0x000fc8000fffe03f */
[----:B------:R-:W-:-:S04]  /*15b0*/  USHF.R.U32.HI UR4, URZ, 0x4, UR4 ;  /* 0x000000043f047899 */ /* 0x000fc80008011604 */
[----:B------:R-:W-:Y:S02]  /*15c0*/  ULOP3.LUT UR5, UR4, 0x3fff, URZ, 0xc0, !UPT ;  /* 0x00003fff04057892 */ /* 0x000fe4000f8ec03f */
[----:B------:R-:W-:Y:S02]  /*15d0*/  ULOP3.LUT UR4, UR41, 0x10000, URZ, 0xfc, !UPT ;  /* 0x0001000029047892 */ /* 0x000fe4000f8efc3f */
[----:B------:R-:W-:Y:S02]  /*15e0*/  ULOP3.LUT UR5, UR5, 0x10000, URZ, 0xfc, !UPT ;  /* 0x0001000005057892 */ /* 0x000fe4000f8efc3f */
[----:B------:R-:W-:Y:S02]  /*15f0*/  ULEA UR6, UR39, UR4, 0xa ;  /* 0x0000000427067291 */ /* 0x000fe4000f8e503f */
[----:B------:R-:W-:-:S05]  /*1600*/  ULEA UR7, UR39, UR5, 0xb ;  /* 0x0000000527077291 */ /* 0x000fca000f8e583f */
[----:B------:R-:W-:Y:S02]  /*1610*/  UMOV UR8, UR6 ;  /* 0x0000000600087c82 */ /* 0x000fe40008000000 */
[----:B------:R-:W-:Y:S02]  /*1620*/  UMOV UR10, UR7 ;  /* 0x00000007000a7c82 */ /* 0x000fe40008000000 */
[----:B------:R-:W-:Y:S01]  /*1630*/  IGMMA.64x256x32.S8.S8 R24, gdesc[UR8], RZ, !UPT, gsb0 ;  /* 0x06600000081879f1 */ /* 0x000fe2000c0410ff */
[----:B------:R-:W-:Y:S02]  /*1640*/  UIADD3 UR8, UR6, 0x2, URZ ;  /* 0x0000000206087890 */ /* 0x000fe4000fffe03f */
[----:B------:R-:W-:Y:S01]  /*1650*/  UIADD3 UR10, UR7, 0x2, URZ ;  /* 0x00000002070a7890 */ /* 0x000fe2000fffe03f */
[----:B------:R-:W-:Y:S01]  /*1660*/  UMOV UR9, 0x40000040 ;  /* 0x4000004000097882 */ /* 0x000fe20000000000 */
[----:B------:R-:W-:Y:S01]  /*1670*/  UMOV UR11, 0x40000040 ;  /* 0x40000040000b7882 */ /* 0x000fe20000000000 */
[----:B------:R-:W-:-:S02]  /*1680*/  WARPGROUP.DEPBAR.LE gsb0, 0x0 ;  /* 0x00008000000079c5 */ /* 0x000fc40000010000 */
[----:B------:R-:W-:-:S06]  /*1690*/  WARPGROUP.ARRIVE ;  /* 0x00000000000079c5 */ /* 0x000fcc0000000000 */
[----:B------:R-:W-:Y:S01]  /*16a0*/  IGMMA.64x256x32.S8.S8 R24, gdesc[UR8], R24, gsb0 ;  /* 0x06600000081879f1 */ /* 0x000fe20008041018 */
[----:B------:R-:W-:Y:S02]  /*16b0*/  UIADD3 UR8, UR6, 0x4, URZ ;  /* 0x0000000406087890 */ /* 0x000fe4000fffe03f */
[----:B------:R-:W-:Y:S01]  /*16c0*/  UIADD3 UR10, UR7, 0x4, URZ ;  /* 0x00000004070a7890 */ /* 0x000fe2000fffe03f */
[----:B------:R-:W-:Y:S01]  /*16d0*/  UMOV UR9, 0x40000040 ;  /* 0x4000004000097882 */ /* 0x000fe20000000000 */
[----:B------:R-:W-:Y:S01]  /*16e0*/  UMOV UR11, 0x40000040 ;  /* 0x40000040000b7882 */ /* 0x000fe20000000000 */
[----:B------:R-:W-:Y:S02]  /*16f0*/  WARPGROUP.DEPBAR.LE gsb0, 0x0 ;  /* 0x00008000000079c5 */ /* 0x000fe40000010000 */
        /* <DEDUP_REMOVED lines=8> */
[----:B------:R-:W-:Y:S03]  /*1780*/  IGMMA.64x256x32.S8.S8 R24, gdesc[UR8], R24, gsb0 ;  /* 0x06600000081879f1 */ /* 0x000fe60008041018 */
[----:B------:R-:W-:Y:S02]  /*1790*/  WARPGROUP.DEPBAR.LE gsb0, 0x0 ;  /* 0x00008000000079c5 */ /* 0x000fe40000010000 */
[----:B------:R-:W-:Y:S05]  /*17a0*/  @!P1 BRA `(.L_x_22) ;  /* 0x0000000400249947 */ /* 0x000fea0003800000 */
[----:B------:R-:W-:Y:S02]  /*17b0*/  UIADD3 UR6, UR39, 0x1, URZ ;  /* 0x0000000127067890 */ /* 0x000fe4000fffe03f */
[----:B------:R-:W-:Y:S02]  /*17c0*/  IMAD.U32 R3, RZ, RZ, UR39 ;  /* 0x00000027ff037e24 */ /* 0x000fe4000f8e00ff */
[----:B------:R-:W-:-:S04]  /*17d0*/  UISETP.NE.AND UP0, UPT, UR6, 0x3, UPT ;  /* 0x000000030600788c */ /* 0x000fc8000bf05270 */
[----:B------:R-:W-:Y:S02]  /*17e0*/  USEL UR7, URZ, 0x1, UP0 ;  /* 0x000000013f077887 */ /* 0x000fe40008000000 */
[----:B------:R-:W-:Y:S02]  /*17f0*/  USEL UR6, UR6, URZ, UP0 ;  /* 0x0000003f06067287 */ /* 0x000fe40008000000 */
[----:B------:R-:W-:-:S06]  /*1800*/  ULOP3.LUT UR7, UR38, UR7, URZ, 0x3c, !UPT ;  /* 0x0000000726077292 */ /* 0x000fcc000f8e3c3f */
[----:B------:R-:W-:-:S07]  /*1810*/  IMAD.U32 R7, RZ, RZ, UR7 ;  /* 0x00000007ff077e24 */ /* 0x000fce000f8e00ff */
.L_x_29:
[----:B------:R-:W-:Y:S05]  /*1820*/  @!P0 BRA `(.L_x_23) ;  /* 0x0000000000048947 */ /* 0x000fea0003800000 */
[----:B------:R-:W-:Y:S01]  /*1830*/  BPT.TRAP 0x1 ;  /* 0x000000040000795c */ /* 0x000fe20000300000 */
.L_x_23:
[----:B------:R-:W3:Y:S01]  /*1840*/  S2UR UR8, SR_CgaCtaId ;  /* 0x00000000000879c3 */ /* 0x000ee20000008800 */
[----:B------:R-:W-:Y:S01]  /*1850*/  UMOV UR7, 0x400 ;  /* 0x0000040000077882 */ /* 0x000fe20000000000 */
[----:B01----:R-:W-:Y:S01]  /*1860*/  IMAD.U32 R5, RZ, RZ, UR6 ;  /* 0x00000006ff057e24 */ /* 0x003fe2000f8e00ff */
[----:B------:R-:W-:Y:S01]  /*1870*/  SHF.L.U32 R4, R7, 0x1f, RZ ;  /* 0x0000001f07047819 */ /* 0x000fe200000006ff */
[----:B---3--:R-:W-:-:S06]  /*1880*/  ULEA UR7, UR8, UR7, 0x18 ;  /* 0x0000000708077291 */ /* 0x008fcc000f8ec03f */
[----:B------:R-:W-:-:S04]  /*1890*/  IMAD.U32 R6, RZ, RZ, UR7 ;  /* 0x00000007ff067e24 */ /* 0x000fc8000f8e00ff */
[----:B------:R-:W-:-:S04]  /*18a0*/  IMAD R5, R5, 0x8, R6 ;  /* 0x0000000805057824 */ /* 0x000fc800078e0206 */
[----:B------:R0:W1:Y:S01]  /*18b0*/  SYNCS.PHASECHK.TRANS64.TRYWAIT P1, [R5+URZ], R4 ;  /* 0x00000004050075a7 */ /* 0x000062000802017f */
[----:B------:R-:W-:Y:S05]  /*18c0*/  @!P0 BRA `(.L_x_24) ;  /* 0x0000000000048947 */ /* 0x000fea0003800000 */
[----:B------:R-:W-:Y:S01]  /*18d0*/  BPT.TRAP 0x1 ;  /* 0x000000040000795c */ /* 0x000fe20000300000 */
.L_x_24:
[----:B-1----:R-:W-:Y:S05]  /*18e0*/  @P1 BRA `(.L_x_25) ;  /* 0x0000000000081947 */ /* 0x002fea0003800000 */
[----:B------:R-:W1:Y:S02]  /*18f0*/  SYNCS.PHASECHK.TRANS64.TRYWAIT P1, [R5+URZ], R4 ;  /* 0x00000004050075a7 */ /* 0x000e64000802017f */
[----:B-1----:R-:W-:Y:S05]  /*1900*/  @!P1 BRA `(.L_x_26) ;  /* 0x0000008400b09947 */ /* 0x002fea0003800000 */
.L_x_25:
[----:B------:R-:W-:Y:S01]  /*1910*/  ULEA UR7, UR6, UR4, 0xa ;  /* 0x0000000406077291 */ /* 0x000fe2000f8e503f */
[----:B------:R-:W-:Y:S01]  /*1920*/  WARPGROUP.ARRIVE ;  /* 0x00000000000079c5 */ /* 0x000fe20000000000 */
[----:B------:R-:W-:Y:S01]  /*1930*/  ULEA UR12, UR6, UR5, 0xb ;  /* 0x00000005060c7291 */ /* 0x000fe2000f8e583f */
[----:B------:R-:W-:Y:S01]  /*1940*/  UMOV UR9, 0x40000040 ;  /* 0x4000004000097882 */ /* 0x000fe20000000000 */
[----:B------:R-:W-:-:S03]  /*1950*/  UMOV UR11, 0x40000040 ;  /* 0x40000040000b7882 */ /* 0x000fc60000000000 */
[----:B------:R-:W-:Y:S02]  /*1960*/  UMOV UR8, UR7 ;  /* 0x0000000700087c82 */ /* 0x000fe40008000000 */
[----:B------:R-:W-:Y:S02]  /*1970*/  UMOV UR10, UR12 ;  /* 0x0000000c000a7c82 */ /* 0x000fe40008000000 */
[----:B------:R-:W-:Y:S01]  /*1980*/  IGMMA.64x256x32.S8.S8 R24, gdesc[UR8], R24, gsb0 ;  /* 0x06600000081879f1 */ /* 0x000fe20008041018 */
        /* <DEDUP_REMOVED lines=23> */
[----:B------:R-:W-:Y:S01]  /*1b00*/  BPT.TRAP 0x1 ;  /* 0x000000040000795c */ /* 0x000fe20000300000 */
.L_x_27:
[----:B------:R-:W-:-:S13]  /*1b10*/  ISETP.NE.AND P1, PT, R23, RZ, PT ;  /* 0x000000ff1700720c */ /* 0x000fda0003f25270 */
[----:B01----:R-:W-:-:S04]  /*1b20*/  @P1 IMAD R4, R3, 0x8, R6 ;  /* 0x0000000803041824 */ /* 0x003fc800078e0206 */
[----:B------:R-:W-:-:S05]  /*1b30*/  @P1 VIADD R5, R4, 0x18 ;  /* 0x0000001804051836 */ /* 0x000fca0000000000 */
[----:B------:R-:W-:-:S04]  /*1b40*/  @P1 PRMT R5, R152, 0x654, R5 ;  /* 0x0000065498051816 */ /* 0x000fc80000000005 */
[----:B------:R0:W-:Y:S01]  /*1b50*/  @P1 SYNCS.ARRIVE.TRANS64.RED.A1T0 RZ, [R5+URZ], RZ ;  /* 0x000000ff05ff19a7 */ /* 0x0001e2000810043f */
[----:B------:R-:W-:-:S13]  /*1b60*/  ISETP.GT.U32.AND P1, PT, R19, 0x1, PT ;  /* 0x000000011300780c */ /* 0x000fda0003f24070 */
[----:B0-----:R-:W-:Y:S05]  /*1b70*/  @P1 BRA `(.L_x_28) ;  /* 0x0000000000041947 */ /* 0x001fea0003800000 */
[----:B------:R-:W-:Y:S01]  /*1b80*/  BPT.TRAP 0x1 ;  /* 0x000000040000795c */ /* 0x000fe20000300000 */
.L_x_28:
[----:B------:R-:W-:Y:S01]  /*1b90*/  UIADD3 UR6, UR6, 0x1, URZ ;  /* 0x0000000106067890 */ /* 0x000fe2000fffe03f */
[C---:B------:R-:W-:Y:S01]  /*1ba0*/  ISETP.GT.AND P2, PT, R0.reuse, 0x1, PT ;  /* 0x000000010000780c */ /* 0x040fe20003f44270 */
[----:B------:R-:W-:Y:S02]  /*1bb0*/  VIADD R3, R3, 0x1 ;  /* 0x0000000103037836 */ /* 0x000fe40000000000 */
[----:B------:R-:W-:Y:S01]  /*1bc0*/  UISETP.NE.AND UP0, UPT, UR6, 0x3, UPT ;  /* 0x000000030600788c */ /* 0x000fe2000bf05270 */
[----:B------:R-:W-:Y:S02]  /*1bd0*/  VIADD R0, R0, 0xffffffff ;  /* 0xffffffff00007836 */ /* 0x000fe40000000000 */
[C---:B------:R-:W-:Y:S01]  /*1be0*/  ISETP.NE.AND P1, PT, R3.reuse, 0x3, PT ;  /* 0x000000030300780c */ /* 0x040fe20003f25270 */
[----:B------:R-:W-:Y:S02]  /*1bf0*/  USEL UR7, URZ, 0x1, UP0 ;  /* 0x000000013f077887 */ /* 0x000fe40008000000 */
[----:B------:R-:W-:Y:S01]  /*1c00*/  USEL UR6, UR6, URZ, UP0 ;  /* 0x0000003f06067287 */ /* 0x000fe20008000000 */
[----:B------:R-:W-:-:S03]  /*1c10*/  SEL R3, R3, RZ, P1 ;  /* 0x000000ff03037207 */ /* 0x000fc60000800000 */
[----:B------:R-:W-:Y:S01]  /*1c20*/  LOP3.LUT R7, R7, UR7, RZ, 0x3c, !PT ;  /* 0x0000000707077c12 */ /* 0x000fe2000f8e3cff */
[----:B------:R-:W-:Y:S07]  /*1c30*/  @P2 BRA `(.L_x_29) ;  /* 0xfffffff800f82947 */ /* 0x000fee000383ffff */
.L_x_22:
[----:B------:R-:W3:Y:S02]  /*1c40*/  LDC R0, c[0x0][0x28c] ;  /* 0x0000a300ff007b82 */ /* 0x000ee40000000800 */
[----:B---3--:R-:W-:-:S13]  /*1c50*/  ISETP.GE.AND P1, PT, R0, 0x1, PT ;  /* 0x000000010000780c */ /* 0x008fda0003f26270 */
[----:B------:R-:W-:Y:S05]  /*1c60*/  @!P1 BRA `(.L_x_30) ;  /* 0x0000000000509947 */ /* 0x000fea0003800000 */
[----:B------:R-:W-:Y:S05]  /*1c70*/  @!P0 BRA `(.L_x_31) ;  /* 0x0000000000048947 */ /* 0x000fea0003800000 */
[----:B------:R-:W-:Y:S01]  /*1c80*/  BPT.TRAP 0x1 ;  /* 0x000000040000795c */ /* 0x000fe20000300000 */
.L_x_31:
[----:B------:R-:W-:Y:S01]  /*1c90*/  ISETP.NE.AND P0, PT, R23, RZ, PT ;  /* 0x000000ff1700720c */ /* 0x000fe20003f05270 */
[----:B------:R-:W-:Y:S01]  /*1ca0*/  BSSY B0, `(.L_x_32) ;  /* 0x000000e000007945 */ /* 0x000fe20003800000 */
[----:B------:R-:W-:-:S11]  /*1cb0*/  ISETP.GT.U32.AND P1, PT, R19, 0x1, PT ;  /* 0x000000011300780c */ /* 0x000fd60003f24070 */
[----:B------:R-:W-:Y:S05]  /*1cc0*/  @!P0 BRA `(.L_x_33) ;  /* 0x00000000002c8947 */ /* 0x000fea0003800000 */
[----:B------:R-:W-:-:S04]  /*1cd0*/  UISETP.LT.AND UP0, UPT, UR40, 0x1, UPT ;  /* 0x000000012800788c */ /* 0x000fc8000bf01270 */
[----:B------:R-:W-:-:S04]  /*1ce0*/  USEL UR6, UR40, 0x1, UP0 ;  /* 0x0000000128067887 */ /* 0x000fc80008000000 */
[----:B------:R-:W-:-:S04]  /*1cf0*/  UIADD3 UR6, UR39, UR40, -UR6 ;  /* 0x0000002827067290 */ /* 0x000fc8000fffe806 */
[----:B------:R-:W-:-:S04]  /*1d00*/  UIMAD.WIDE.U32 UR4, UR6, -0x55555555, URZ ;  /* 0xaaaaaaab060478a5 */ /* 0x000fc8000f8e003f */
[----:B------:R-:W-:-:S04]  /*1d10*/  USHF.R.U32.HI UR4, URZ, 0x1, UR5 ;  /* 0x000000013f047899 */ /* 0x000fc80008011605 */
[----:B------:R-:W-:-:S06]  /*1d20*/  UIMAD UR6, UR4, -0x3, UR6 ;  /* 0xfffffffd040678a4 */ /* 0x000fcc000f8e0206 */
[----:B------:R-:W-:-:S04]  /*1d30*/  IMAD.U32 R3, RZ, RZ, UR6 ;  /* 0x00000006ff037e24 */ /* 0x000fc8000f8e00ff */
[----:B------:R-:W-:-:S04]  /*1d40*/  IMAD R0, R3, 0x8, R6 ;  /* 0x0000000803007824 */ /* 0x000fc800078e0206 */
[----:B------:R-:W-:-:S05]  /*1d50*/  VIADD R3, R0, 0x18 ;  /* 0x0000001800037836 */ /* 0x000fca0000000000 */
[----:B------:R-:W-:-:S04]  /*1d60*/  PRMT R3, R152, 0x654, R3 ;  /* 0x0000065498037816 */ /* 0x000fc80000000003 */
[----:B------:R3:W-:Y:S03]  /*1d70*/  SYNCS.ARRIVE.TRANS64.RED.A1T0 RZ, [R3+URZ], RZ ;  /* 0x000000ff03ff79a7 */ /* 0x0007e6000810043f */
.L_x_33:
[----:B------:R-:W-:Y:S05]  /*1d80*/  BSYNC B0 ;  /* 0x0000000000007941 */ /* 0x000fea0003800000 */
.L_x_32:
[----:B------:R-:W-:Y:S05]  /*1d90*/  @P1 BRA `(.L_x_30) ;  /* 0x0000000000041947 */ /* 0x000fea0003800000 */
[----:B------:R-:W-:Y:S01]  /*1da0*/  BPT.TRAP 0x1 ;  /* 0x000000040000795c */ /* 0x000fe20000300000 */
.L_x_30:
[----:B------:R-:W4:Y:S01]  /*1db0*/  LDC R9, c[0x0][0x288] ;  /* 0x0000a200ff097b82 */ /* 0x000f220000000800 */
[--C-:B------:R-:W-:Y:S01]  /*1dc0*/  SHF.R.U32.HI R0, RZ, 0x2, R18.reuse ;  /* 0x00000002ff007819 */ /* 0x100fe20000011612 */
[----:B------:R-:W-:Y:S01]  /*1dd0*/  UIADD3 UR39, UR40, UR39, URZ ;  /* 0x0000002728277290 */ /* 0x000fe2000fffe03f */
[----:B01----:R-:W-:Y:S01]  /*1de0*/  SHF.R.U32.HI R5, RZ, 0x7, R18 ;  /* 0x00000007ff057819 */ /* 0x003fe20000011612 */
[----:B------:R-:W-:Y:S01]  /*1df0*/  ULDC UR7, c[0x0][0x284] ;  /* 0x0000a10000077ab9 */ /* 0x000fe20000000800 */
[----:B------:R-:W-:Y:S01]  /*1e00*/  LOP3.LUT R4, R18, 0x60, RZ, 0xc0, !PT ;  /* 0x0000006012047812 */ /* 0x000fe200078ec0ff */
[----:B------:R-:W-:Y:S01]  /*1e10*/  UISETP.GT.U32.AND UP0, UPT, UR39, 0x2, UPT ;  /* 0x000000022700788c */ /* 0x000fe2000bf04070 */
[----:B---3--:R-:W-:Y:S01]  /*1e20*/  LOP3.LUT R3, R0, 0x7, RZ, 0xc0, !PT ;  /* 0x0000000700037812 */ /* 0x008fe200078ec0ff */
[----:B------:R-:W-:Y:S01]  /*1e30*/  UISETP.GE.U32.AND UP1, UPT, UR40, 0x3, UPT ;  /* 0x000000032800788c */ /* 0x000fe2000bf26070 */
[----:B------:R-:W-:Y:S01]  /*1e40*/  LOP3.LUT R0, R5, 0x1, RZ, 0xc0, !PT ;  /* 0x0000000105007812 */ /* 0x000fe200078ec0ff */
[----:B------:R-:W-:Y:S01]  /*1e50*/  UISETP.LT.U32.AND UP0, UPT, UR40, 0x3, UP0 ;  /* 0x000000032800788c */ /* 0x000fe20008701070 */
[----:B------:R-:W-:Y:S01]  /*1e60*/  SHF.R.U32.HI R6, RZ, 0x1, R4 ;  /* 0x00000001ff067819 */ /* 0x000fe20000011604 */
[----:B------:R-:W-:Y:S01]  /*1e70*/  IMAD.SHL.U32 R4, R18, 0x2, RZ ;  /* 0x0000000212047824 */ /* 0x000fe200078e00ff */
[----:B------:R-:W-:Y:S01]  /*1e80*/  SHF.R.S32.HI R14, RZ, 0x1f, R22 ;  /* 0x0000001fff0e7819 */ /* 0x000fe20000011416 */
[----:B------:R-:W-:Y:S01]  /*1e90*/  IMAD.SHL.U32 R8, R0, 0x40, RZ ;  /* 0x0000004000087824 */ /* 0x000fe200078e00ff */
[--C-:B------:R-:W-:Y:S01]  /*1ea0*/  IADD3 R5, RZ, -R6, -R3.reuse ;  /* 0x80000006ff057210 */ /* 0x100fe20007ffe803 */
[----:B------:R-:W-:Y:S01]  /*1eb0*/  ULDC.64 UR8, c[0x0][0x5d0] ;  /* 0x0001740000087ab9 */ /* 0x000fe20000000a00 */
[----:B------:R-:W-:Y:S01]  /*1ec0*/  LOP3.LUT R4, R4, 0x6, RZ, 0xc0, !PT ;  /* 0x0000000604047812 */ /* 0x000fe200078ec0ff */
[----:B------:R-:W-:Y:S01]  /*1ed0*/  UIMAD.WIDE.U32 UR4, UR39, -0x55555555, URZ ;  /* 0xaaaaaaab270478a5 */ /* 0x000fe2000f8e003f */
[----:B------:R-:W-:Y:S01]  /*1ee0*/  LOP3.LUT R3, R8, 0x40, R3, 0xe2, !PT ;  /* 0x0000004008037812 */ /* 0x000fe200078ee203 */
[----:B------:R-:W-:Y:S01]  /*1ef0*/  IMAD R7, R0, -0x40, R5 ;  /* 0xffffffc000077824 */ /* 0x000fe200078e0205 */
[----:B------:R-:W-:Y:S01]  /*1f00*/  LOP3.LUT R0, R18, 0x3, RZ, 0xc0, !PT ;  /* 0x0000000312007812 */ /* 0x000fe200078ec0ff */
[----:B------:R-:W-:Y:S01]  /*1f10*/  USEL UR6, URZ, 0x1, !UP0 ;  /* 0x000000013f067887 */ /* 0x000fe2000c000000 */
[----:B------:R-:W-:Y:S01]  /*1f20*/  PRMT R8, R4, 0x6540, R153 ;  /* 0x0000654004087816 */ /* 0x000fe20000000099 */
[----:B------:R-:W-:Y:S01]  /*1f30*/  IMAD.SHL.U32 R153, R153, 0x100, RZ ;  /* 0x0000010099997824 */ /* 0x000fe200078e00ff */
[----:B------:R-:W-:Y:S01]  /*1f40*/  USHF.R.U32.HI UR4, URZ, 0x1, UR5 ;  /* 0x000000013f047899 */ /* 0x000fe20008011605 */
[----:B----4-:R-:W-:Y:S01]  /*1f50*/  IMAD R12, R0, -0x2, R9 ;  /* 0xfffffffe000c7824 */ /* 0x010fe200078e0209 */
[----:B------:R-:W-:Y:S01]  /*1f60*/  ULOP3.LUT UR38, UR38, UR6, URZ, 0x3c, !UPT ;  /* 0x0000000626267292 */ /* 0x000fe2000f8e3c3f */
[----:B------:R-:W-:Y:S01]  /*1f70*/  IMAD.SHL.U32 R0, R154, 0x80, RZ ;  /* 0x000000809a007824 */ /* 0x000fe200078e00ff */
[----:B------:R-:W-:Y:S01]  /*1f80*/  ISETP.GE.AND P0, PT, R153, R9, PT ;  /* 0x000000099900720c */ /* 0x000fe20003f06270 */
[----:B------:R-:W-:Y:S01]  /*1f90*/  IMAD R5, R14, UR8, RZ ;  /* 0x000000080e057c24 */ /* 0x000fe2000f8e02ff */
[--C-:B------:R-:W-:Y:S01]  /*1fa0*/  SHF.R.S32.HI R9, RZ, 0x1f, R8.reuse ;  /* 0x0000001fff097819 */ /* 0x100fe20000011408 */
[----:B------:R-:W-:Y:S01]  /*1fb0*/  IMAD.WIDE R10, R154, 0x80, RZ ;  /* 0x000000809a0a7825 */ /* 0x000fe200078e02ff */
[C---:B------:R-:W-:Y:S01]  /*1fc0*/  ISETP.GE.OR P0, PT, R0.reuse, UR7, P0 ;  /* 0x0000000700007c0c */ /* 0x040fe20008706670 */
[----:B------:R-:W-:Y:S01]  /*1fd0*/  UIMAD UR39, UR4, -0x3, UR39 ;  /* 0xfffffffd042778a4 */ /* 0x000fe2000f8e0227 */
[----:B------:R-:W-:Y:S01]  /*1fe0*/  IADD3 R162, -R0, UR7, R7 ;  /* 0x0000000700a27c10 */ /* 0x000fe2000fffe107 */
[C---:B------:R-:W-:Y:S01]  /*1ff0*/  IMAD R13, R22.reuse, UR9, R5 ;  /* 0x00000009160d7c24 */ /* 0x040fe2000f8e0205 */
[----:B------:R-:W-:Y:S01]  /*2000*/  @UP1 ULOP3.LUT UR38, UR38, 0x1, UR4, 0x78, !UPT ;  /* 0x0000000126261892 */ /* 0x000fe2000f8e7804 */
[----:B------:R-:W-:Y:S01]  /*2010*/  IMAD.WIDE.U32 R4, R22, UR8, R8 ;  /* 0x0000000816047c25 */ /* 0x000fe2000f8e0008 */
[----:B------:R-:W-:-:S03]  /*2020*/  LOP3.LUT R163, R10, R3, R6, 0xfe, !PT ;  /* 0x000000030aa37212 */ /* 0x000fc600078efe06 */
[----:B------:R-:W-:Y:S02]  /*2030*/  IMAD.IADD R5, R5, 0x1, R13 ;  /* 0x0000000105057824 */ /* 0x000fe400078e020d */
[----:B------:R-:W-:Y:S02]  /*2040*/  IMAD.IADD R0, R12, 0x1, -R153 ;  /* 0x000000010c007824 */ /* 0x000fe400078e0a99 */
[----:B------:R-:W-:Y:S01]  /*2050*/  IMAD.MOV.U32 R154, RZ, RZ, -0x1 ;  /* 0xffffffffff9a7424 */ /* 0x000fe200078e00ff */
[----:B------:R-:W-:Y:S06]  /*2060*/  @P0 BRA `(.L_x_34) ;  /* 0x0000006000a00947 */ /* 0x000fec0003800000 */
[----:B------:R-:W0:Y:S01]  /*2070*/  LDC.64 R12, c[0x0][0x5c8] ;  /* 0x00017200ff0c7b82 */ /* 0x000e220000000a00 */
[----:B------:R-:W-:Y:S01]  /*2080*/  ULDC.64 UR4, c[0x0][0x5c0] ;  /* 0x0001700000047ab9 */ /* 0x000fe20000000a00 */
[----:B------:R-:W-:Y:S01]  /*2090*/  BSSY B0, `(.L_x_34) ;  /* 0x0000625000007945 */ /* 0x000fe20003800000 */
[-C--:B0-----:R-:W-:Y:S02]  /*20a0*/  IMAD R6, R11, R12.reuse, RZ ;  /* 0x0000000c0b067224 */ /* 0x081fe400078e02ff */
[----:B------:R-:W-:-:S04]  /*20b0*/  IMAD.WIDE.U32 R4, R163, R12, R4 ;  /* 0x0000000ca3047225 */ /* 0x000fc800078e0004 */
[----:B------:R-:W-:Y:S01]  /*20c0*/  IMAD R3, R163, R13, R6 ;  /* 0x0000000da3037224 */ /* 0x000fe200078e0206 */
[----:B------:R-:W-:-:S03]  /*20d0*/  IADD3 R4, P0, R4, UR4, RZ ;  /* 0x0000000404047c10 */ /* 0x000fc6000ff1e0ff */
[----:B------:R-:W-:Y:S01]  /*20e0*/  IMAD.IADD R3, R5, 0x1, R3 ;  /* 0x0000000105037824 */ /* 0x000fe200078e0203 */
[----:B------:R-:W-:-:S04]  /*20f0*/  LEA R6, P1, R12, R4, 0x3 ;  /* 0x000000040c067211 */ /* 0x000fc800078218ff */
[----:B------:R-:W-:Y:S02]  /*2100*/  IADD3.X R5, R3, UR5, RZ, P0, !PT ;  /* 0x0000000503057c10 */ /* 0x000fe400087fe4ff */
[----:B-----5:R-:W-:Y:S02]  /*2110*/  ISETP.NE.AND P0, PT, R156, RZ, PT ;  /* 0x000000ff9c00720c */ /* 0x020fe40003f05270 */
[----:B------:R-:W-:-:S11]  /*2120*/  LEA.HI.X R7, R12, R5, R13, 0x3, P1 ;  /* 0x000000050c077211 */ /* 0x000fd600008f1c0d */
[----:B------:R-:W-:Y:S05]  /*2130*/  @!P0 BRA `(.L_x_35) ;  /* 0x0000004800608947 */ /* 0x000fea0003800000 */
[----:B------:R-:W0:Y:S01]  /*2140*/  LDC.64 R158, c[0x0][0x5b0] ;  /* 0x00016c00ff9e7b82 */ /* 0x000e220000000a00 */
[----:B------:R-:W-:Y:S01]  /*2150*/  ULDC.64 UR4, c[0x0][0x5b8] ;  /* 0x00016e0000047ab9 */ /* 0x000fe20000000a00 */
[----:B------:R-:W-:Y:S01]  /*2160*/  ISETP.GE.AND P1, PT, R162, 0x1, PT ;  /* 0x00000001a200780c */ /* 0x000fe20003f26270 */
[----:B------:R-:W-:Y:S01]  /*2170*/  IMAD R3, R14, UR4, RZ ;  /* 0x000000040e037c24 */ /* 0x000fe2000f8e02ff */
[----:B------:R-:W-:Y:S01]  /*2180*/  BSSY B1, `(.L_x_36) ;  /* 0x000000e000017945 */ /* 0x000fe20003800000 */
[----:B------:R-:W-:Y:S01]  /*2190*/  IMAD.WIDE.U32 R20, R22, UR4, R8 ;  /* 0x0000000416147c25 */ /* 0x000fe2000f8e0008 */
[----:B------:R-:W-:Y:S02]  /*21a0*/  ISETP.LT.OR P5, PT, R0, 0x1, !P1 ;  /* 0x000000010000780c */ /* 0x000fe40004fa1670 */
[----:B------:R-:W1:Y:S01]  /*21b0*/  LDC.64 R160, c[0x0][0x5a8] ;  /* 0x00016a00ffa07b82 */ /* 0x000e620000000a00 */
[----:B------:R-:W-:Y:S02]  /*21c0*/  IMAD R3, R22, UR5, R3 ;  /* 0x0000000516037c24 */ /* 0x000fe4000f8e0203 */
[----:B------:R-:W-:-:S02]  /*21d0*/  IMAD.MOV.U32 R14, RZ, RZ, R20 ;  /* 0x000000ffff0e7224 */ /* 0x000fc400078e0014 */
[----:B------:R-:W-:Y:S02]  /*21e0*/  IMAD.IADD R15, R21, 0x1, R3 ;  /* 0x00000001150f7824 */ /* 0x000fe400078e0203 */
[-C--:B0-----:R-:W-:Y:S02]  /*21f0*/  IMAD R10, R11, R158.reuse, RZ ;  /* 0x0000009e0b0a7224 */ /* 0x081fe400078e02ff */
[----:B------:R-:W-:-:S04]  /*2200*/  IMAD.WIDE.U32 R8, R163, R158, R14 ;  /* 0x0000009ea3087225 */ /* 0x000fc800078e000e */
[----:B------:R-:W-:Y:S01]  /*2210*/  IMAD R13, R163, R159, R10 ;  /* 0x0000009fa30d7224 */ /* 0x000fe200078e020a */
[----:B-1----:R-:W-:-:S04]  /*2220*/  IADD3 R8, P0, R8, R160, RZ ;  /* 0x000000a008087210 */ /* 0x002fc80007f1e0ff */
[----:B------:R-:W-:Y:S01]  /*2230*/  IADD3.X R9, R161, R9, R13, P0, !PT ;  /* 0x00000009a1097210 */ /* 0x000fe200007fe40d */
[----:B------:R-:W-:Y:S08]  /*2240*/  @P5 BRA `(.L_x_37) ;  /* 0x0000000000045947 */ /* 0x000ff00003800000 */
[----:B--2---:R0:W5:Y:S02]  /*2250*/  LDG.E.U8 R157, desc[UR36][R8.64] ;  /* 0x00000024089d7981 */ /* 0x004164000c1e1100 */
.L_x_37:
[----:B------:R-:W-:Y:S05]  /*2260*/  BSYNC B1 ;  /* 0x0000000000017941 */ /* 0x000fea0003800000 */
.L_x_36:
[----:B-----5:R-:W-:Y:S01]  /*2270*/  LOP3.LUT R3, R157, 0xffff, RZ, 0xc0, !PT ;  /* 0x0000ffff9d037812 */ /* 0x020fe200078ec0ff */
[----:B------:R-:W-:Y:S01]  /*2280*/  IMAD.SHL.U32 R10, R158, 0x8, RZ ;  /* 0x000000089e0a7824 */ /* 0x000fe200078e00ff */
[----:B------:R-:W-:Y:S01]  /*2290*/  ISETP.LT.OR P2, PT, R0, 0x2, !P1 ;  /* 0x000000020000780c */ /* 0x000fe20004f41670 */
[----:B------:R-:W-:Y:S01]  /*22a0*/  BSSY B1, `(.L_x_38) ;  /* 0x000000e000017945 */ /* 0x000fe20003800000 */
[----:B------:R-:W-:Y:S02]  /*22b0*/  PRMT R3, R3, 0x8880, RZ ;  /* 0x0000888003037816 */ /* 0x000fe400000000ff */
[----:B------:R-:W-:Y:S02]  /*22c0*/  SHF.L.U64.HI R11, R158, 0x3, R159 ;  /* 0x000000039e0b7819 */ /* 0x000fe4000001029f */
[----:B------:R-:W-:Y:S01]  /*22d0*/  ISETP.GE.AND P0, PT, R162, 0x9, PT ;  /* 0x00000009a200780c */ /* 0x000fe20003f06270 */
[----:B------:R-:W-:Y:S02]  /*22e0*/  IMAD R12, R3, R156, RZ ;  /* 0x0000009c030c7224 */ /* 0x000fe400078e02ff */
[----:B------:R-:W-:-:S04]  /*22f0*/  IMAD.WIDE.U32 R10, R163, R158, R10 ;  /* 0x0000009ea30a7225 */ /* 0x000fc800078e000a */
[----:B------:R-:W-:Y:S01]  /*2300*/  @!P5 IMAD R3, R24, R155, R12 ;  /* 0x0000009b1803d224 */ /* 0x000fe200078e020c */
[----:B------:R-:W-:Y:S01]  /*2310*/  IADD3 R10, P3, P4, R20, R160, R10 ;  /* 0x000000a0140a7210 */ /* 0x000fe20007c7e00a */
[----:B------:R-:W-:-:S03]  /*2320*/  IMAD.IADD R13, R13, 0x1, R11 ;  /* 0x000000010d0d7824 */ /* 0x000fc600078e020b */
[----:B------:R1:W-:Y:S01]  /*2330*/  @!P5 STG.E.U8 desc[UR36][R4.64], R3 ;  /* 0x000000030400d986 */ /* 0x0003e2000c101124 */
[----:B------:R-:W-:Y:S08]  /*2340*/  @P2 BRA `(.L_x_39) ;  /* 0x00000000000c2947 */ /* 0x000ff00003800000 */
[----:B--2---:R-:W1:Y:S02]  /*2350*/  LDG.E.U8 R157, desc[UR36][R8.64+0x1] ;  /* 0x00000124089d7981 */ /* 0x004e64000c1e1100 */
[----:B-1----:R-:W-:-:S05]  /*2360*/  PRMT R3, R157, 0x8880, RZ ;  /* 0x000088809d037816 */ /* 0x002fca00000000ff */
[----:B------:R-:W-:-:S07]  /*2370*/  IMAD R12, R3, R156, RZ ;  /* 0x0000009c030c7224 */ /* 0x000fce00078e02ff */
.L_x_39:
[----:B------:R-:W-:Y:S05]  /*2380*/  BSYNC B1 ;  /* 0x0000000000017941 */ /* 0x000fea0003800000 */
.L_x_38:
[C---:B------:R-:W-:Y:S01]  /*2390*/  ISETP.LT.OR P5, PT, R0.reuse, 0x1, !P0 ;  /* 0x000000010000780c */ /* 0x040fe200047a1670 */
[----:B------:R-:W-:Y:S01]  /*23a0*/  @!P2 IMAD R25, R25, R155, R12 ;  /* 0x0000009b1919a224 */ /* 0x000fe200078e020c */
[----:B------:R-:W-:Y:S01]  /*23b0*/  BSSY B1, `(.L_x_40) ;  /* 0x000000a000017945 */ /* 0x000fe20003800000 */
[----:B------:R-:W-:Y:S02]  /*23c0*/  IADD3.X R11, R15, R161, R13, P3, P4 ;  /* 0x000000a10f0b7210 */ /* 0x000fe40001fe840d */
[C---:B------:R-:W-:Y:S01]  /*23d0*/  ISETP.LT.OR P3, PT, R0.reuse, 0x2, !P0 ;  /* 0x000000020000780c */ /* 0x040fe20004761670 */
[----:B------:R3:W-:Y:S01]  /*23e0*/  @!P2 STG.E.U8 desc[UR36][R4.64+0x1], R25 ;  /* 0x000001190400a986 */ /* 0x0007e2000c101124 */
[C---:B------:R-:W-:Y:S02]  /*23f0*/  ISETP.LT.OR P4, PT, R0.reuse, 0x9, !P1 ;  /* 0x000000090000780c */ /* 0x040fe40004f81670 */
[----:B------:R-:W-:-:S04]  /*2400*/  ISETP.LT.OR P2, PT, R0, 0xa, !P1 ;  /* 0x0000000a0000780c */ /* 0x000fc80004f41670 */
[----:B------:R-:W-:Y:S09]  /*2410*/  @P5 BRA `(.L_x_41) ;  /* 0x00000000000c5947 */ /* 0x000ff20003800000 */
[----:B--2---:R-:W1:Y:S02]  /*2420*/  LDG.E.U8 R157, desc[UR36][R10.64] ;  /* 0x000000240a9d7981 */ /* 0x004e64000c1e1100 */
[----:B-1----:R-:W-:-:S05]  /*2430*/  PRMT R3, R157, 0x8880, RZ ;  /* 0x000088809d037816 */ /* 0x002fca00000000ff */
[----:B------:R-:W-:-:S07]  /*2440*/  IMAD R12, R3, R156, RZ ;  /* 0x0000009c030c7224 */ /* 0x000fce00078e02ff */
.L_x_41:
[----:B------:R-:W-:Y:S05]  /*2450*/  BSYNC B1 ;  /* 0x0000000000017941 */ /* 0x000fea0003800000 */
.L_x_40:
[----:B-1----:R-:W-:Y:S01]  /*2460*/  @!P5 IMAD R3, R26, R155, R12 ;  /* 0x0000009b1a03d224 */ /* 0x002fe200078e020c */
[----:B------:R-:W-:Y:S04]  /*2470*/  BSSY B1, `(.L_x_42) ;  /* 0x0000006000017945 */ /* 0x000fe80003800000 */
[----:B------:R1:W-:Y:S01]  /*2480*/  @!P5 STG.E.U8 desc[UR36][R6.64], R3 ;  /* 0x000000030600d986 */ /* 0x0003e2000c101124 */
[----:B------:R-:W-:Y:S05]  /*2490*/  @P3 BRA `(.L_x_43) ;  /* 0x00000000000c3947 */ /* 0x000fea0003800000 */
[----:B--2---:R-:W1:Y:S02]  /*24a0*/  LDG.E.U8 R157, desc[UR36][R10.64+0x1] ;  /* 0x000001240a9d7981 */ /* 0x004e64000c1e1100 */
[----:B-1----:R-:W-:-:S05]  /*24b0*/  PRMT R3, R157, 0x8880, RZ ;  /* 0x000088809d037816 */ /* 0x002fca00000000ff */
[----:B------:R-:W-:-:S07]  /*24c0*/  IMAD R12, R3, R156, RZ ;  /* 0x0000009c030c7224 */ /* 0x000fce00078e02ff */
.L_x_43:
[----:B------:R-:W-:Y:S05]  /*24d0*/  BSYNC B1 ;  /* 0x0000000000017941 */ /* 0x000fea0003800000 */
.L_x_42:
[----:B------:R-:W-:Y:S01]  /*24e0*/  @!P3 IMAD R27, R27, R155, R12 ;  /* 0x0000009b1b1bb224 */ /* 0x000fe200078e020c */
[----:B------:R-:W-:Y:S04]  /*24f0*/  BSSY B1, `(.L_x_44) ;  /* 0x0000006000017945 */ /* 0x000fe80003800000 */
[----:B------:R4:W-:Y:S01]  /*2500*/  @!P3 STG.E.U8 desc[UR36][R6.64+0x1], R27 ;  /* 0x0000011b0600b986 */ /* 0x0009e2000c101124 */
[----:B------:R-:W-:Y:S05]  /*2510*/  @P4 BRA `(.L_x_45) ;  /* 0x00000000000c4947 */ /* 0x000fea0003800000 */
[----:B--2---:R-:W1:Y:S02]  /*2520*/  LDG.E.U8 R157, desc[UR36][R8.64+0x8] ;  /* 0x00000824089d7981 */ /* 0x004e64000c1e1100 */
[----:B-1----:R-:W-:-:S05]  /*2530*/  PRMT R3, R157, 0x8880, RZ ;  /* 0x000088809d037816 */ /* 0x002fca00000000ff */
[----:B------:R-:W-:-:S07]  /*2540*/  IMAD R12, R3, R156, RZ ;  /* 0x0000009c030c7224 */ /* 0x000fce00078e02ff */
.L_x_45:
[----:B------:R-:W-:Y:S05]  /*2550*/  BSYNC B1 ;  /* 0x0000000000017941 */ /* 0x000fea0003800000 */
.L_x_44:
[----:B-1----:R-:W-:Y:S01]  /*2560*/  @!P4 IMAD R3, R28, R155, R12 ;  /* 0x0000009b1c03c224 */ /* 0x002fe200078e020c */
[----:B------:R-:W-:Y:S04]  /*2570*/  BSSY B1, `(.L_x_46) ;  /* 0x0000006000017945 */ /* 0x000fe80003800000 */
[----:B------:R1:W-:Y:S01]  /*2580*/  @!P4 STG.E.U8 desc[UR36][R4.64+0x8], R3 ;  /* 0x000008030400c986 */ /* 0x0003e2000c101124 */
[----:B------:R-:W-:Y:S05]  /*2590*/  @P2 BRA `(.L_x_47) ;  /* 0x00000000000c2947 */ /* 0x000fea0003800000 */
[----:B--2---:R-:W1:Y:S02]  /*25a0*/  LDG.E.U8 R157, desc[UR36][R8.64+0x9] ;  /* 0x00000924089d7981 */ /* 0x004e64000c1e1100 */
[----:B-1----:R-:W-:-:S05]  /*25b0*/  PRMT R3, R157, 0x8880, RZ ;  /* 0x000088809d037816 */ /* 0x002fca00000000ff */
[----:B------:R-:W-:-:S07]  /*25c0*/  IMAD R12, R3, R156, RZ ;  /* 0x0000009c030c7224 */ /* 0x000fce00078e02ff */
.L_x_47:
[----:B------:R-:W-:Y:S05]  /*25d0*/  BSYNC B1 ;  /* 0x0000000000017941 */ /* 0x000fea0003800000 */
.L_x_46:
[C---:B------:R-:W-:Y:S01]  /*25e0*/  ISETP.LT.OR P4, PT, R0.reuse, 0x9, !P0 ;  /* 0x000000090000780c */ /* 0x040fe20004781670 */
[----:B------:R-:W-:Y:S01]  /*25f0*/  @!P2 IMAD R29, R29, R155, R12 ;  /* 0x0000009b1d1da224 */ /* 0x000fe200078e020c */
[----:B------:R-:W-:Y:S01]  /*2600*/  BSSY B1, `(.L_x_48) ;  /* 0x0000009000017945 */ /* 0x000fe20003800000 */
[C---:B------:R-:W-:Y:S02]  /*2610*/  ISETP.LT.OR P3, PT, R0.reuse, 0xa, !P0 ;  /* 0x0000000a0000780c */ /* 0x040fe40004761670 */
[C---:B------:R-:W-:Y:S01]  /*2620*/  ISETP.LT.OR P5, PT, R0.reuse, 0x11, !P1 ;  /* 0x000000110000780c */ /* 0x040fe20004fa1670 */
[----:B------:R0:W-:Y:S01]  /*2630*/  @!P2 STG.E.U8 desc[UR36][R4.64+0x9], R29 ;  /* 0x0000091d0400a986 */ /* 0x0001e2000c101124 */
[----:B------:R-:W-:-:S06]  /*2640*/  ISETP.LT.OR P2, PT, R0, 0x12, !P1 ;  /* 0x000000120000780c */ /* 0x000fcc0004f41670 */
[----:B------:R-:W-:Y:S07]  /*2650*/  @P4 BRA `(.L_x_49) ;  /* 0x00000000000c4947 */ /* 0x000fee0003800000 */
[----:B--2---:R-:W1:Y:S02]  /*2660*/  LDG.E.U8 R157, desc[UR36][R10.64+0x8] ;  /* 0x000008240a9d7981 */ /* 0x004e64000c1e1100 */
[----:B-1----:R-:W-:-:S05]  /*2670*/  PRMT R3, R157, 0x8880, RZ ;  /* 0x000088809d037816 */ /* 0x002fca00000000ff */
[----:B------:R-:W-:-:S07]  /*2680*/  IMAD R12, R3, R156, RZ ;  /* 0x0000009c030c7224 */ /* 0x000fce00078e02ff */
.L_x_49:
[----:B------:R-:W-:Y:S05]  /*2690*/  BSYNC B1 ;  /* 0x0000000000017941 */ /* 0x000fea0003800000 */
.L_x_48:
[----:B-1----:R-:W-:Y:S01]  /*26a0*/  @!P4 IMAD R3, R30, R155, R12 ;  /* 0x0000009b1e03c224 */ /* 0x002fe200078e020c */
[----:B------:R-:W-:Y:S04]  /*26b0*/  BSSY B1, `(.L_x_50) ;  /* 0x0000006000017945 */ /* 0x000fe80003800000 */
[----:B------:R1:W-:Y:S01]  /*26c0*/  @!P4 STG.E.U8 desc[UR36][R6.64+0x8], R3 ;  /* 0x000008030600c986 */ /* 0x0003e2000c101124 */
[----:B------:R-:W-:Y:S05]  /*26d0*/  @P3 BRA `(.L_x_51) ;  /* 0x00000000000c3947 */ /* 0x000fea0003800000 */
[----:B--2---:R-:W1:Y:S02]  /*26e0*/  LDG.E.U8 R157, desc[UR36][R10.64+0x9] ;  /* 0x000009240a9d7981 */ /* 0x004e64000c1e1100 */
[----:B-1----:R-:W-:-:S05]  /*26f0*/  PRMT R3, R157, 0x8880, RZ ;  /* 0x000088809d037816 */ /* 0x002fca00000000ff */
[----:B------:R-:W-:-:S07]  /*2700*/  IMAD R12, R3, R156, RZ ;  /* 0x0000009c030c7224 */ /* 0x000fce00078e02ff */
.L_x_51:
[----:B------:R-:W-:Y:S05]  /*2710*/  BSYNC B1 ;  /* 0x0000000000017941 */ /* 0x000fea0003800000 */
.L_x_50:
[----:B------:R-:W-:Y:S01]  /*2720*/  @!P3 IMAD R31, R31, R155, R12 ;  /* 0x0000009b1f1fb224 */ /* 0x000fe200078e020c */
[----:B------:R-:W-:Y:S04]  /*2730*/  BSSY B1, `(.L_x_52) ;  /* 0x0000006000017945 */ /* 0x000fe80003800000 */
[----:B------:R0:W-:Y:S01]  /*2740*/  @!P3 STG.E.U8 desc[UR36][R6.64+0x9], R31 ;  /* 0x0000091f0600b986 */ /* 0x0001e2000c101124 */
[----:B------:R-:W-:Y:S05]  /*2750*/  @P5 BRA `(.L_x_53) ;  /* 0x00000000000c5947 */ /* 0x000fea0003800000 */
[----:B--2---:R-:W1:Y:S02]  /*2760*/  LDG.E.U8 R157, desc[UR36][R8.64+0x10] ;  /* 0x00001024089d7981 */ /* 0x004e64000c1e1100 */
[----:B-1----:R-:W-:-:S05]  /*2770*/  PRMT R3, R157, 0x8880, RZ ;  /* 0x000088809d037816 */ /* 0x002fca00000000ff */
[----:B------:R-:W-:-:S07]  /*2780*/  IMAD R12, R3, R156, RZ ;  /* 0x0000009c030c7224 */ /* 0x000fce00078e02ff */
.L_x_53:
[----:B------:R-:W-:Y:S05]  /*2790*/  BSYNC B1 ;  /* 0x0000000000017941 */ /* 0x000fea0003800000 */
.L_x_52:
[----:B-1----:R-:W-:Y:S01]  /*27a0*/  @!P5 IMAD R3, R32, R155, R12 ;  /* 0x0000009b2003d224 */ /* 0x002fe200078e020c */
[----:B------:R-:W-:Y:S04]  /*27b0*/  BSSY B1, `(.L_x_54) ;  /* 0x0000006000017945 */ /* 0x000fe80003800000 */
[----:B------:R1:W-:Y:S01]  /*27c0*/  @!P5 STG.E.U8 desc[UR36][R4.64+0x10], R3 ;  /* 0x000010030400d986 */ /* 0x0003e2000c101124 */
[----:B------:R-:W-:Y:S05]  /*27d0*/  @P2 BRA `(.L_x_55) ;  /* 0x00000000000c2947 */ /* 0x000fea0003800000 */
[----:B--2---:R-:W1:Y:S02]  /*27e0*/  LDG.E.U8 R157, desc[UR36][R8.64+0x11] ;  /* 0x00001124089d7981 */ /* 0x004e64000c1e1100 */
[----:B-1----:R-:W-:-:S05]  /*27f0*/  PRMT R3, R157, 0x8880, RZ ;  /* 0x000088809d037816 */ /* 0x002fca00000000ff */
[----:B------:R-:W-:-:S07]  /*2800*/  IMAD R12, R3, R156, RZ ;  /* 0x0000009c030c7224 */ /* 0x000fce00078e02ff */
.L_x_55:
[----:B------:R-:W-:Y:S05]  /*2810*/  BSYNC B1 ;  /* 0x0000000000017941 */ /* 0x000fea0003800000 */
.L_x_54:
        /* <DEDUP_REMOVED lines=11> */
.L_x_57:
[----:B------:R-:W-:Y:S05]  /*28d0*/  BSYNC B1 ;  /* 0x0000000000017941 */ /* 0x000fea0003800000 */
.L_x_56:
[----:B-1----:R-:W-:Y:S01]  /*28e0*/  @!P4 IMAD R3, R34, R155, R12 ;  /* 0x0000009b2203c224 */ /* 0x002fe200078e020c */
[----:B------:R-:W-:Y:S04]  /*28f0*/  BSSY B1, `(.L_x_58) ;  /* 0x0000006000017945 */ /* 0x000fe80003800000 */
[----:B------:R1:W-:Y:S01]  /*2900*/  @!P4 STG.E.U8 desc[UR36][R6.64+0x10], R3 ;  /* 0x000010030600c986 */ /* 0x0003e2000c101124 */
[----:B------:R-:W-:Y:S05]  /*2910*/  @P3 BRA `(.L_x_59) ;  /* 0x00000000000c3947 */ /* 0x000fea0003800000 */
[----:B--2---:R-:W1:Y:S02]  /*2920*/  LDG.E.U8 R157, desc[UR36][R10.64+0x11] ;  /* 0x000011240a9d7981 */ /* 0x004e64000c1e1100 */
[----:B-1----:R-:W-:-:S05]  /*2930*/  PRMT R3, R157, 0x8880, RZ ;  /* 0x000088809d037816 */ /* 0x002fca00000000ff */
[----:B------:R-:W-:-:S07]  /*2940*/  IMAD R12, R3, R156, RZ ;  /* 0x0000009c030c7224 */ /* 0x000fce00078e02ff */
.L_x_59:
[----:B------:R-:W-:Y:S05]  /*2950*/  BSYNC B1 ;  /* 0x0000000000017941 */ /* 0x000fea0003800000 */
.L_x_58:
[----:B------:R-:W-:Y:S01]  /*2960*/  @!P3 IMAD R35, R35, R155, R12 ;  /* 0x0000009b2323b224 */ /* 0x000fe200078e020c */
[----:B------:R-:W-:Y:S04]  /*2970*/  BSSY B1, `(.L_x_60) ;  /* 0x0000006000017945 */ /* 0x000fe80003800000 */
[----:B------:R0:W-:Y:S01]  /*2980*/  @!P3 STG.E.U8 desc[UR36][R6.64+0x11], R35 ;  /* 0x000011230600b986 */ /* 0x0001e2000c101124 */
[----:B------:R-:W-:Y:S05]  /*2990*/  @P5 BRA `(.L_x_61) ;  /* 0x00000000000c5947 */ /* 0x000fea0003800000 */
[----:B--2---:R-:W1:Y:S02]  /*29a0*/  LDG.E.U8 R157, desc[UR36][R8.64+0x18] ;  /* 0x00001824089d7981 */ /* 0x004e64000c1e1100 */
[----:B-1----:R-:W-:-:S05]  /*29b0*/  PRMT R3, R157, 0x8880, RZ ;  /* 0x000088809d037816 */ /* 0x002fca00000000ff */
[----:B------:R-:W-:-:S07]  /*29c0*/  IMAD R12, R3, R156, RZ ;  /* 0x0000009c030c7224 */ /* 0x000fce00078e02ff */
.L_x_61:
[----:B------:R-:W-:Y:S05]  /*29d0*/  BSYNC B1 ;  /* 0x0000000000017941 */ /* 0x000fea0003800000 */
.L_x_60:
[----:B-1----:R-:W-:Y:S01]  /*29e0*/  @!P5 IMAD R3, R36, R155, R12 ;  /* 0x0000009b2403d224 */ /* 0x002fe200078e020c */
[----:B------:R-:W-:Y:S04]  /*29f0*/  BSSY B1, `(.L_x_62) ;  /* 0x0000006000017945 */ /* 0x000fe80003800000 */
[----:B------:R1:W-:Y:S01]  /*2a00*/  @!P5 STG.E.U8 desc[UR36][R4.64+0x18], R3 ;  /* 0x000018030400d986 */ /* 0x0003e2000c101124 */
[----:B------:R-:W-:Y:S05]  /*2a10*/  @P2 BRA `(.L_x_63) ;  /* 0x00000000000c2947 */ /* 0x000fea0003800000 */
[----:B--2---:R-:W1:Y:S02]  /*2a20*/  LDG.E.U8 R157, desc[UR36][R8.64+0x19] ;  /* 0x00001924089d7981 */ /* 0x004e64000c1e1100 */
[----:B-1----:R-:W-:-:S05]  /*2a30*/  PRMT R3, R157, 0x8880, RZ ;  /* 0x000088809d037816 */ /* 0x002fca00000000ff */
[----:B------:R-:W-:-:S07]  /*2a40*/  IMAD R12, R3, R156, RZ ;  /* 0x0000009c030c7224 */ /* 0x000fce00078e02ff */
.L_x_63:
[----:B------:R-:W-:Y:S05]  /*2a50*/  BSYNC B1 ;  /* 0x0000000000017941 */ /* 0x000fea0003800000 */
.L_x_62:
        /* <DEDUP_REMOVED lines=11> */
.L_x_65:
[----:B------:R-:W-:Y:S05]  /*2b10*/  BSYNC B1 ;  /* 0x0000000000017941 */ /* 0x000fea0003800000 */
.L_x_64:
[----:B-1----:R-:W-:Y:S01]  /*2b20*/  @!P4 IMAD R3, R38, R155, R12 ;  /* 0x0000009b2603c224 */ /* 0x002fe200078e020c */
[----:B------:R-:W-:Y:S04]  /*2b30*/  BSSY B1, `(.L_x_66) ;  /* 0x0000006000017945 */ /* 0x000fe80003800000 */
[----:B------:R1:W-:Y:S01]  /*2b40*/  @!P4 STG.E.U8 desc[UR36][R6.64+0x18], R3 ;  /* 0x000018030600c986 */ /* 0x0003e2000c101124 */
[----:B------:R-:W-:Y:S05]  /*2b50*/  @P3 BRA `(.L_x_67) ;  /* 0x00000000000c3947 */ /* 0x000fea0003800000 */
[----:B--2---:R-:W1:Y:S02]  /*2b60*/  LDG.E.U8 R157, desc[UR36][R10.64+0x19] ;  /* 0x000019240a9d7981 */ /* 0x004e64000c1e1100 */
[----:B-1----:R-:W-:-:S05]  /*2b70*/  PRMT R3, R157, 0x8880, RZ ;  /* 0x000088809d037816 */ /* 0x002fca00000000ff */
[----:B------:R-:W-:-:S07]  /*2b80*/  IMAD R12, R3, R156, RZ ;  /* 0x0000009c030c7224 */ /* 0x000fce00078e02ff */
.L_x_67:
[----:B------:R-:W-:Y:S05]  /*2b90*/  BSYNC B1 ;  /* 0x0000000000017941 */ /* 0x000fea0003800000 */
.L_x_66:
[----:B------:R-:W-:Y:S01]  /*2ba0*/  @!P3 IMAD R39, R39, R155, R12 ;  /* 0x0000009b2727b224 */ /* 0x000fe200078e020c */
[----:B------:R-:W-:Y:S04]  /*2bb0*/  BSSY B1, `(.L_x_68) ;  /* 0x0000006000017945 */ /* 0x000fe80003800000 */
[----:B------:R0:W-:Y:S01]  /*2bc0*/  @!P3 STG.E.U8 desc[UR36][R6.64+0x19], R39 ;  /* 0x000019270600b986 */ /* 0x0001e2000c101124 */
[----:B------:R-:W-:Y:S05]  /*2bd0*/  @P5 BRA `(.L_x_69) ;  /* 0x00000000000c5947 */ /* 0x000fea0003800000 */
[----:B--2---:R-:W1:Y:S02]  /*2be0*/  LDG.E.U8 R157, desc[UR36][R8.64+0x20] ;  /* 0x00002024089d7981 */ /* 0x004e64000c1e1100 */
[----:B-1----:R-:W-:-:S05]  /*2bf0*/  PRMT R3, R157, 0x8880, RZ ;  /* 0x000088809d037816 */ /* 0x002fca00000000ff */
[----:B------:R-:W-:-:S07]  /*2c00*/  IMAD R12, R3, R156, RZ ;  /* 0x0000009c030c7224 */ /* 0x000fce00078e02ff */
.L_x_69:
[----:B------:R-:W-:Y:S05]  /*2c10*/  BSYNC B1 ;  /* 0x0000000000017941 */ /* 0x000fea0003800000 */
.L_x_68:
[----:B-1----:R-:W-:Y:S01]  /*2c20*/  @!P5 IMAD R3, R40, R155, R12 ;  /* 0x0000009b2803d224 */ /* 0x002fe200078e020c */
[----:B------:R-:W-:Y:S04]  /*2c30*/  BSSY B1, `(.L_x_70) ;  /* 0x0000006000017945 */ /* 0x000fe80003800000 */
[----:B------:R1:W-:Y:S01]  /*2c40*/  @!P5 STG.E.U8 desc[UR36][R4.64+0x20], R3 ;  /* 0x000020030400d986 */ /* 0x0003e2000c101124 */
[----:B------:R-:W-:Y:S05]  /*2c50*/  @P2 BRA `(.L_x_71) ;  /* 0x00000000000c2947 */ /* 0x000fea0003800000 */
[----:B--2---:R-:W1:Y:S02]  /*2c60*/  LDG.E.U8 R157, desc[UR36][R8.64+0x21] ;  /* 0x00002124089d7981 */ /* 0x004e64000c1e1100 */
[----:B-1----:R-:W-:-:S05]  /*2c70*/  PRMT R3, R157, 0x8880, RZ ;  /* 0x000088809d037816 */ /* 0x002fca00000000ff */
[----:B------:R-:W-:-:S07]  /*2c80*/  IMAD R12, R3, R156, RZ ;  /* 0x0000009c030c7224 */ /* 0x000fce00078e02ff */
.L_x_71:
[----:B------:R-:W-:Y:S05]  /*2c90*/  BSYNC B1 ;  /* 0x0000000000017941 */ /* 0x000fea0003800000 */
.L_x_70:
        /* <DEDUP_REMOVED lines=11> */
.L_x_73:
[----:B------:R-:W-:Y:S05]  /*2d50*/  BSYNC B1 ;  /* 0x0000000000017941 */ /* 0x000fea0003800000 */
.L_x_72:
[----:B-1----:R-:W-:Y:S01]  /*2d60*/  @!P4 IMAD R3, R42, R155, R12 ;  /* 0x0000009b2a03c224 */ /* 0x002fe200078e020c */
[----:B------:R-:W-:Y:S04]  /*2d70*/  BSSY B1, `(.L_x_74) ;  /* 0x0000006000017945 */ /* 0x000fe80003800000 */
[----:B------:R1:W-:Y:S01]  /*2d80*/  @!P4 STG.E.U8 desc[UR36][R6.64+0x20], R3 ;  /* 0x000020030600c986 */ /* 0x0003e2000c101124 */
[----:B------:R-:W-:Y:S05]  /*2d90*/  @P3 BRA `(.L_x_75) ;  /* 0x00000000000c3947 */ /* 0x000fea0003800000 */
[----:B--2---:R-:W1:Y:S02]  /*2da0*/  LDG.E.U8 R157, desc[UR36][R10.64+0x21] ;  /* 0x000021240a9d7981 */ /* 0x004e64000c1e1100 */
[----:B-1----:R-:W-:-:S05]  /*2db0*/  PRMT R3, R157, 0x8880, RZ ;  /* 0x000088809d037816 */ /* 0x002fca00000000ff */
[----:B------:R-:W-:-:S07]  /*2dc0*/  IMAD R12, R3, R156, RZ ;  /* 0x0000009c030c7224 */ /* 0x000fce00078e02ff */
.L_x_75:
[----:B------:R-:W-:Y:S05]  /*2dd0*/  BSYNC B1 ;  /* 0x0000000000017941 */ /* 0x000fea0003800000 */
.L_x_74:
[----:B------:R-:W-:Y:S01]  /*2de0*/  @!P3 IMAD R43, R43, R155, R12 ;  /* 0x0000009b2b2bb224 */ /* 0x000fe200078e020c */
[----:B------:R-:W-:Y:S04]  /*2df0*/  BSSY B1, `(.L_x_76) ;  /* 0x0000006000017945 */ /* 0x000fe80003800000 */
[----:B------:R0:W-:Y:S01]  /*2e00*/  @!P3 STG.E.U8 desc[UR36][R6.64+0x21], R43 ;  /* 0x0000212b0600b986 */ /* 0x0001e2000c101124 */
[----:B------:R-:W-:Y:S05]  /*2e10*/  @P5 BRA `(.L_x_77) ;  /* 0x00000000000c5947 */ /* 0x000fea0003800000 */
[----:B--2---:R-:W1:Y:S02]  /*2e20*/  LDG.E.U8 R157, desc[UR36][R8.64+0x28] ;  /* 0x00002824089d7981 */ /* 0x004e64000c1e1100 */
[----:B-1----:R-:W-:-:S05]  /*2e30*/  PRMT R3, R157, 0x8880, RZ ;  /* 0x000088809d037816 */ /* 0x002fca00000000ff */
[----:B------:R-:W-:-:S07]  /*2e40*/  IMAD R12, R3, R156, RZ ;  /* 0x0000009c030c7224 */ /* 0x000fce00078e02ff */
.L_x_77:
[----:B------:R-:W-:Y:S05]  /*2e50*/  BSYNC B1 ;  /* 0x0000000000017941 */ /* 0x000fea0003800000 */
.L_x_76:
[----:B-1----:R-:W-:Y:S01]  /*2e60*/  @!P5 IMAD R3, R44, R155, R12 ;  /* 0x0000009b2c03d224 */ /* 0x002fe200078e020c */
[----:B------:R-:W-:Y:S04]  /*2e70*/  BSSY B1, `(.L_x_78) ;  /* 0x0000006000017945 */ /* 0x000fe80003800000 */
[----:B------:R1:W-:Y:S01]  /*2e80*/  @!P5 STG.E.U8 desc[UR36][R4.64+0x28], R3 ;  /* 0x000028030400d986 */ /* 0x0003e2000c101124 */
[----:B------:R-:W-:Y:S05]  /*2e90*/  @P2 BRA `(.L_x_79) ;  /* 0x00000000000c2947 */ /* 0x000fea0003800000 */
[----:B--2---:R-:W1:Y:S02]  /*2ea0*/  LDG.E.U8 R157, desc[UR36][R8.64+0x29] ;  /* 0x00002924089d7981 */ /* 0x004e64000c1e1100 */
[----:B-1----:R-:W-:-:S05]  /*2eb0*/  PRMT R3, R157, 0x8880, RZ ;  /* 0x000088809d037816 */ /* 0x002fca00000000ff */
[----:B------:R-:W-:-:S07]  /*2ec0*/  IMAD R12, R3, R156, RZ ;  /* 0x0000009c030c7224 */ /* 0x000fce00078e02ff */
.L_x_79:
[----:B------:R-:W-:Y:S05]  /*2ed0*/  BSYNC B1 ;  /* 0x0000000000017941 */ /* 0x000fea0003800000 */
.L_x_78:
        /* <DEDUP_REMOVED lines=11> */
.L_x_81:
[----:B------:R-:W-:Y:S05]  /*2f90*/  BSYNC B1 ;  /* 0x0000000000017941 */ /* 0x000fea0003800000 */
.L_x_80:
[----:B-1----:R-:W-:Y:S01]  /*2fa0*/  @!P4 IMAD R3, R46, R155, R12 ;  /* 0x0000009b2e03c224 */ /* 0x002fe200078e020c */
[----:B------:R-:W-:Y:S04]  /*2fb0*/  BSSY B1, `(.L_x_82) ;  /* 0x0000006000017945 */ /* 0x000fe80003800000 */
[----:B------:R1:W-:Y:S01]  /*2fc0*/  @!P4 STG.E.U8 desc[UR36][R6.64+0x28], R3 ;  /* 0x000028030600c986 */ /* 0x0003e2000c101124 */
[----:B------:R-:W-:Y:S05]  /*2fd0*/  @P3 BRA `(.L_x_83) ;  /* 0x00000000000c3947 */ /* 0x000fea0003800000 */
[----:B--2---:R-:W1:Y:S02]  /*2fe0*/  LDG.E.U8 R157, desc[UR36][R10.64+0x29] ;  /* 0x000029240a9d7981 */ /* 0x004e64000c1e1100 */
[----:B-1----:R-:W-:-:S05]  /*2ff0*/  PRMT R3, R157, 0x8880, RZ ;  /* 0x000088809d037816 */ /* 0x002fca00000000ff */
[----:B------:R-:W-:-:S07]  /*3000*/  IMAD R12, R3, R156, RZ ;  /* 0x0000009c030c7224 */ /* 0x000fce00078e02ff */
.L_x_83:
[----:B------:R-:W-:Y:S05]  /*3010*/  BSYNC B1 ;  /* 0x0000000000017941 */ /* 0x000fea0003800000 */
.L_x_82:
[----:B------:R-:W-:Y:S01]  /*3020*/  @!P3 IMAD R47, R47, R155, R12 ;  /* 0x0000009b2f2fb224 */ /* 0x000fe200078e020c */
[----:B------:R-:W-:Y:S04]  /*3030*/  BSSY B1, `(.L_x_84) ;  /* 0x0000006000017945 */ /* 0x000fe80003800000 */
[----:B------:R0:W-:Y:S01]  /*3040*/  @!P3 STG.E.U8 desc[UR36][R6.64+0x29], R47 ;  /* 0x0000292f0600b986 */ /* 0x0001e2000c101124 */
[----:B------:R-:W-:Y:S05]  /*3050*/  @P5 BRA `(.L_x_85) ;  /* 0x00000000000c5947 */ /* 0x000fea0003800000 */
[----:B--2---:R-:W1:Y:S02]  /*3060*/  LDG.E.U8 R157, desc[UR36][R8.64+0x30] ;  /* 0x00003024089d7981 */ /* 0x004e64000c1e1100 */
[----:B-1----:R-:W-:-:S05]  /*3070*/  PRMT R3, R157, 0x8880, RZ ;  /* 0x000088809d037816 */ /* 0x002fca00000000ff */
[----:B------:R-:W-:-:S07]  /*3080*/  IMAD R12, R3, R156, RZ ;  /* 0x0000009c030c7224 */ /* 0x000fce00078e02ff */
.L_x_85:
[----:B------:R-:W-:Y:S05]  /*3090*/  BSYNC B1 ;  /* 0x0000000000017941 */ /* 0x000fea0003800000 */
.L_x_84:
[----:B-1----:R-:W-:Y:S01]  /*30a0*/  @!P5 IMAD R3, R48, R155, R12 ;  /* 0x0000009b3003d224 */ /* 0x002fe200078e020c */
[----:B------:R-:W-:Y:S04]  /*30b0*/  BSSY B1, `(.L_x_86) ;  /* 0x0000006000017945 */ /* 0x000fe80003800000 */
[----:B------:R1:W-:Y:S01]  /*30c0*/  @!P5 STG.E.U8 desc[UR36][R4.64+0x30], R3 ;  /* 0x000030030400d986 */ /* 0x0003e2000c101124 */
[----:B------:R-:W-:Y:S05]  /*30d0*/  @P2 BRA `(.L_x_87) ;  /* 0x00000000000c2947 */ /* 0x000fea0003800000 */
[----:B--2---:R-:W1:Y:S02]  /*30e0*/  LDG.E.U8 R157, desc[UR36][R8.64+0x31] ;  /* 0x00003124089d7981 */ /* 0x004e64000c1e1100 */
[----:B-1----:R-:W-:-:S05]  /*30f0*/  PRMT R3, R157, 0x8880, RZ ;  /* 0x000088809d037816 */ /* 0x002fca00000000ff */
[----:B------:R-:W-:-:S07]  /*3100*/  IMAD R12, R3, R156, RZ ;  /* 0x0000009c030c7224 */ /* 0x000fce00078e02ff */
.L_x_87:
[----:B------:R-:W-:Y:S05]  /*3110*/  BSYNC B1 ;  /* 0x0000000000017941 */ /* 0x000fea0003800000 */
.L_x_86:
        /* <DEDUP_REMOVED lines=11> */
.L_x_89:
[----:B------:R-:W-:Y:S05]  /*31d0*/  BSYNC B1 ;  /* 0x0000000000017941 */ /* 0x000fea0003800000 */
.L_x_88:
[----:B-1----:R-:W-:Y:S01]  /*31e0*/  @!P4 IMAD R3, R50, R155, R12 ;  /* 0x0000009b3203c224 */ /* 0x002fe200078e020c */
[----:B------:R-:W-:Y:S04]  /*31f0*/  BSSY B1, `(.L_x_90) ;  /* 0x0000006000017945 */ /* 0x000fe80003800000 */
[----:B------:R1:W-:Y:S01]  /*3200*/  @!P4 STG.E.U8 desc[UR36][R6.64+0x30], R3 ;  /* 0x000030030600c986 */ /* 0x0003e2000c101124 */
[----:B------:R-:W-:Y:S05]  /*3210*/  @P3 BRA `(.L_x_91) ;  /* 0x00000000000c3947 */ /* 0x000fea0003800000 */
[----:B--2---:R-:W1:Y:S02]  /*3220*/  LDG.E.U8 R157, desc[UR36][R10.64+0x31] ;  /* 0x000031240a9d7981 */ /* 0x004e64000c1e1100 */
[----:B-1----:R-:W-:-:S05]  /*3230*/  PRMT R3, R157, 0x8880, RZ ;  /* 0x000088809d037816 */ /* 0x002fca00000000ff */
[----:B------:R-:W-:-:S07]  /*3240*/  IMAD R12, R3, R156, RZ ;  /* 0x0000009c030c7224 */ /* 0x000fce00078e02ff */
.L_x_91:
[----:B------:R-:W-:Y:S05]  /*3250*/  BSYNC B1 ;  /* 0x0000000000017941 */ /* 0x000fea0003800000 */
.L_x_90:
[----:B------:R-:W-:Y:S01]  /*3260*/  @!P3 IMAD R51, R51, R155, R12 ;  /* 0x0000009b3333b224 */ /* 0x000fe200078e020c */
[----:B------:R-:W-:Y:S04]  /*3270*/  BSSY B1, `(.L_x_92) ;  /* 0x0000006000017945 */ /* 0x000fe80003800000 */
[----:B------:R0:W-:Y:S01]  /*3280*/  @!P3 STG.E.U8 desc[UR36][R6.64+0x31], R51 ;  /* 0x000031330600b986 */ /* 0x0001e2000c101124 */
[----:B------:R-:W-:Y:S05]  /*3290*/  @P5 BRA `(.L_x_93) ;  /* 0x00000000000c5947 */ /* 0x000fea0003800000 */
[----:B--2---:R-:W1:Y:S02]  /*32a0*/  LDG.E.U8 R157, desc[UR36][R8.64+0x38] ;  /* 0x00003824089d7981 */ /* 0x004e64000c1e1100 */
[----:B-1----:R-:W-:-:S05]  /*32b0*/  PRMT R3, R157, 0x8880, RZ ;  /* 0x000088809d037816 */ /* 0x002fca00000000ff */
[----:B------:R-:W-:-:S07]  /*32c0*/  IMAD R12, R3, R156, RZ ;  /* 0x0000009c030c7224 */ /* 0x000fce00078e02ff */
.L_x_93:
[----:B------:R-:W-:Y:S05]  /*32d0*/  BSYNC B1 ;  /* 0x0000000000017941 */ /* 0x000fea0003800000 */
.L_x_92:
[----:B-1----:R-:W-:Y:S01]  /*32e0*/  @!P5 IMAD R3, R52, R155, R12 ;  /* 0x0000009b3403d224 */ /* 0x002fe200078e020c */
[----:B------:R-:W-:Y:S04]  /*32f0*/  BSSY B1, `(.L_x_94) ;  /* 0x0000006000017945 */ /* 0x000fe80003800000 */
[----:B------:R1:W-:Y:S01]  /*3300*/  @!P5 STG.E.U8 desc[UR36][R4.64+0x38], R3 ;  /* 0x000038030400d986 */ /* 0x0003e2000c101124 */
[----:B------:R-:W-:Y:S05]  /*3310*/  @P2 BRA `(.L_x_95) ;  /* 0x00000000000c2947 */ /* 0x000fea0003800000 */
[----:B--2---:R-:W1:Y:S02]  /*3320*/  LDG.E.U8 R157, desc[UR36][R8.64+0x39] ;  /* 0x00003924089d7981 */ /* 0x004e64000c1e1100 */
[----:B-1----:R-:W-:-:S05]  /*3330*/  PRMT R3, R157, 0x8880, RZ ;  /* 0x000088809d037816 */ /* 0x002fca00000000ff */
[----:B------:R-:W-:-:S07]  /*3340*/  IMAD R12, R3, R156, RZ ;  /* 0x0000009c030c7224 */ /* 0x000fce00078e02ff */
.L_x_95:
[----:B------:R-:W-:Y:S05]  /*3350*/  BSYNC B1 ;  /* 0x0000000000017941 */ /* 0x000fea0003800000 */
.L_x_94:
        /* <DEDUP_REMOVED lines=11> */
.L_x_97:
[----:B------:R-:W-:Y:S05]  /*3410*/  BSYNC B1 ;  /* 0x0000000000017941 */ /* 0x000fea0003800000 */
.L_x_96:
[----:B-1----:R-:W-:Y:S01]  /*3420*/  @!P4 IMAD R3, R54, R155, R12 ;  /* 0x0000009b3603c224 */ /* 0x002fe200078e020c */
[----:B------:R-:W-:Y:S04]  /*3430*/  BSSY B1, `(.L_x_98) ;  /* 0x0000006000017945 */ /* 0x000fe80003800000 */
[----:B------:R1:W-:Y:S01]  /*3440*/  @!P4 STG.E.U8 desc[UR36][R6.64+0x38], R3 ;  /* 0x000038030600c986 */ /* 0x0003e2000c101124 */
[----:B------:R-:W-:Y:S05]  /*3450*/  @P3 BRA `(.L_x_99) ;  /* 0x00000000000c3947 */ /* 0x000fea0003800000 */
[----:B--2---:R-:W1:Y:S02]  /*3460*/  LDG.E.U8 R157, desc[UR36][R10.64+0x39] ;  /* 0x000039240a9d7981 */ /* 0x004e64000c1e1100 */
[----:B-1----:R-:W-:-:S05]  /*3470*/  PRMT R3, R157, 0x8880, RZ ;  /* 0x000088809d037816 */ /* 0x002fca00000000ff */
[----:B------:R-:W-:-:S07]  /*3480*/  IMAD R12, R3, R156, RZ ;  /* 0x0000009c030c7224 */ /* 0x000fce00078e02ff */
.L_x_99:
[----:B------:R-:W-:Y:S05]  /*3490*/  BSYNC B1 ;  /* 0x0000000000017941 */ /* 0x000fea0003800000 */
.L_x_98:
[----:B------:R-:W-:Y:S01]  /*34a0*/  @!P3 IMAD R55, R55, R155, R12 ;  /* 0x0000009b3737b224 */ /* 0x000fe200078e020c */
[----:B------:R-:W-:Y:S04]  /*34b0*/  BSSY B1, `(.L_x_100) ;  /* 0x0000006000017945 */ /* 0x000fe80003800000 */
[----:B------:R0:W-:Y:S01]  /*34c0*/  @!P3 STG.E.U8 desc[UR36][R6.64+0x39], R55 ;  /* 0x000039370600b986 */ /* 0x0001e2000c101124 */
[----:B------:R-:W-:Y:S05]  /*34d0*/  @P5 BRA `(.L_x_101) ;  /* 0x00000000000c5947 */ /* 0x000fea0003800000 */
[----:B--2---:R-:W1:Y:S02]  /*34e0*/  LDG.E.U8 R157, desc[UR36][R8.64+0x40] ;  /* 0x00004024089d7981 */ /* 0x004e64000c1e1100 */
[----:B-1----:R-:W-:-:S05]  /*34f0*/  PRMT R3, R157, 0x8880, RZ ;  /* 0x000088809d037816 */ /* 0x002fca00000000ff */
[----:B------:R-:W-:-:S07]  /*3500*/  IMAD R12, R3, R156, RZ ;  /* 0x0000009c030c7224 */ /* 0x000fce00078e02ff */
.L_x_101:
[----:B------:R-:W-:Y:S05]  /*3510*/  BSYNC B1 ;  /* 0x0000000000017941 */ /* 0x000fea0003800000 */
.L_x_100:
[----:B-1----:R-:W-:Y:S01]  /*3520*/  @!P5 IMAD R3, R56, R155, R12 ;  /* 0x0000009b3803d224 */ /* 0x002fe200078e020c */
[----:B------:R-:W-:Y:S04]  /*3530*/  BSSY B1, `(.L_x_102) ;  /* 0x0000006000017945 */ /* 0x000fe80003800000 */
[----:B------:R1:W-:Y:S01]  /*3540*/  @!P5 STG.E.U8 desc[UR36][R4.64+0x40], R3 ;  /* 0x000040030400d986 */ /* 0x0003e2000c101124 */
[----:B------:R-:W-:Y:S05]  /*3550*/  @P2 BRA `(.L_x_103) ;  /* 0x00000000000c2947 */ /* 0x000fea0003800000 */
[----:B--2---:R-:W1:Y:S02]  /*3560*/  LDG.E.U8 R157, desc[UR36][R8.64+0x41] ;  /* 0x00004124089d7981 */ /* 0x004e64000c1e1100 */
[----:B-1----:R-:W-:-:S05]  /*3570*/  PRMT R3, R157, 0x8880, RZ ;  /* 0x000088809d037816 */ /* 0x002fca00000000ff */
[----:B------:R-:W-:-:S07]  /*3580*/  IMAD R12, R3, R156, RZ ;  /* 0x0000009c030c7224 */ /* 0x000fce00078e02ff */
.L_x_103:
[----:B------:R-:W-:Y:S05]  /*3590*/  BSYNC B1 ;  /* 0x0000000000017941 */ /* 0x000fea0003800000 */
.L_x_102:
        /* <DEDUP_REMOVED lines=11> */
.L_x_105:
[----:B------:R-:W-:Y:S05]  /*3650*/  BSYNC B1 ;  /* 0x0000000000017941 */ /* 0x000fea0003800000 */
.L_x_104:
[----:B-1----:R-:W-:Y:S01]  /*3660*/  @!P4 IMAD R3, R58, R155, R12 ;  /* 0x0000009b3a03c224 */ /* 0x002fe200078e020c */
[----:B------:R-:W-:Y:S04]  /*3670*/  BSSY B1, `(.L_x_106) ;  /* 0x0000006000017945 */ /* 0x000fe80003800000 */
[----:B------:R1:W-:Y:S01]  /*3680*/  @!P4 STG.E.U8 desc[UR36][R6.64+0x40], R3 ;  /* 0x000040030600c986 */ /* 0x0003e2000c101124 */
[----:B------:R-:W-:Y:S05]  /*3690*/  @P3 BRA `(.L_x_107) ;  /* 0x00000000000c3947 */ /* 0x000fea0003800000 */
[----:B--2---:R-:W1:Y:S02]  /*36a0*/  LDG.E.U8 R157, desc[UR36][R10.64+0x41] ;  /* 0x000041240a9d7981 */ /* 0x004e64000c1e1100 */
[----:B-1----:R-:W-:-:S05]  /*36b0*/  PRMT R3, R157, 0x8880, RZ ;  /* 0x000088809d037816 */ /* 0x002fca00000000ff */
[----:B------:R-:W-:-:S07]  /*36c0*/  IMAD R12, R3, R156, RZ ;  /* 0x0000009c030c7224 */ /* 0x000fce00078e02ff */
.L_x_107:
[----:B------:R-:W-:Y:S05]  /*36d0*/  BSYNC B1 ;  /* 0x0000000000017941 */ /* 0x000fea0003800000 */
.L_x_106:
[----:B------:R-:W-:Y:S01]  /*36e0*/  @!P3 IMAD R59, R59, R155, R12 ;  /* 0x0000009b3b3bb224 */ /* 0x000fe200078e020c */
[----:B------:R-:W-:Y:S04]  /*36f0*/  BSSY B1, `(.L_x_108) ;  /* 0x0000006000017945 */ /* 0x000fe80003800000 */
[----:B------:R0:W-:Y:S01]  /*3700*/  @!P3 STG.E.U8 desc[UR36][R6.64+0x41], R59 ;  /* 0x0000413b0600b986 */ /* 0x0001e2000c101124 */
[----:B------:R-:W-:Y:S05]  /*3710*/  @P5 BRA `(.L_x_109) ;  /* 0x00000000000c5947 */ /* 0x000fea0003800000 */
[----:B--2---:R-:W1:Y:S02]  /*3720*/  LDG.E.U8 R157, desc[UR36][R8.64+0x48] ;  /* 0x00004824089d7981 */ /* 0x004e64000c1e1100 */
[----:B-1----:R-:W-:-:S05]  /*3730*/  PRMT R3, R157, 0x8880, RZ ;  /* 0x000088809d037816 */ /* 0x002fca00000000ff */
[----:B------:R-:W-:-:S07]  /*3740*/  IMAD R12, R3, R156, RZ ;  /* 0x0000009c030c7224 */ /* 0x000fce00078e02ff */
.L_x_109:
[----:B------:R-:W-:Y:S05]  /*3750*/  BSYNC B1 ;  /* 0x0000000000017941 */ /* 0x000fea0003800000 */
.L_x_108:
[----:B-1----:R-:W-:Y:S01]  /*3760*/  @!P5 IMAD R3, R60, R155, R12 ;  /* 0x0000009b3c03d224 */ /* 0x002fe200078e020c */
[----:B------:R-:W-:Y:S04]  /*3770*/  BSSY B1, `(.L_x_110) ;  /* 0x0000006000017945 */ /* 0x000fe80003800000 */
[----:B------:R1:W-:Y:S01]  /*3780*/  @!P5 STG.E.U8 desc[UR36][R4.64+0x48], R3 ;  /* 0x000048030400d986 */ /* 0x0003e2000c101124 */
[----:B------:R-:W-:Y:S05]  /*3790*/  @P2 BRA `(.L_x_111) ;  /* 0x00000000000c2947 */ /* 0x000fea0003800000 */
[----:B--2---:R-:W1:Y:S02]  /*37a0*/  LDG.E.U8 R157, desc[UR36][R8.64+0x49] ;  /* 0x00004924089d7981 */ /* 0x004e64000c1e1100 */
[----:B-1----:R-:W-:-:S05]  /*37b0*/  PRMT R3, R157, 0x8880, RZ ;  /* 0x000088809d037816 */ /* 0x002fca00000000ff */
[----:B------:R-:W-:-:S07]  /*37c0*/  IMAD R12, R3, R156, RZ ;  /* 0x0000009c030c7224 */ /* 0x000fce00078e02ff */
.L_x_111:
[----:B------:R-:W-:Y:S05]  /*37d0*/  BSYNC B1 ;  /* 0x0000000000017941 */ /* 0x000fea0003800000 */
.L_x_110:
        /* <DEDUP_REMOVED lines=11> */
.L_x_113:
[----:B------:R-:W-:Y:S05]  /*3890*/  BSYNC B1 ;  /* 0x0000000000017941 */ /* 0x000fea0003800000 */
.L_x_112:
[----:B-1----:R-:W-:Y:S01]  /*38a0*/  @!P4 IMAD R3, R62, R155, R12 ;  /* 0x0000009b3e03c224 */ /* 0x002fe200078e020c */
[----:B------:R-:W-:Y:S04]  /*38b0*/  BSSY B1, `(.L_x_114) ;  /* 0x0000006000017945 */ /* 0x000fe80003800000 */
[----:B------:R1:W-:Y:S01]  /*38c0*/  @!P4 STG.E.U8 desc[UR36][R6.64+0x48], R3 ;  /* 0x000048030600c986 */ /* 0x0003e2000c101124 */
[----:B------:R-:W-:Y:S05]  /*38d0*/  @P3 BRA `(.L_x_115) ;  /* 0x00000000000c3947 */ /* 0x000fea0003800000 */
[----:B--2---:R-:W1:Y:S02]  /*38e0*/  LDG.E.U8 R157, desc[UR36][R10.64+0x49] ;  /* 0x000049240a9d7981 */ /* 0x004e64000c1e1100 */
[----:B-1----:R-:W-:-:S05]  /*38f0*/  PRMT R3, R157, 0x8880, RZ ;  /* 0x000088809d037816 */ /* 0x002fca00000000ff */
[----:B------:R-:W-:-:S07]  /*3900*/  IMAD R12, R3, R156, RZ ;  /* 0x0000009c030c7224 */ /* 0x000fce00078e02ff */
.L_x_115:
[----:B------:R-:W-:Y:S05]  /*3910*/  BSYNC B1 ;  /* 0x0000000000017941 */ /* 0x000fea0003800000 */
.L_x_114:
[----:B------:R-:W-:Y:S01]  /*3920*/  @!P3 IMAD R63, R63, R155, R12 ;  /* 0x0000009b3f3fb224 */ /* 0x000fe200078e020c */
[----:B------:R-:W-:Y:S04]  /*3930*/  BSSY B1, `(.L_x_116) ;  /* 0x0000006000017945 */ /* 0x000fe80003800000 */
[----:B------:R0:W-:Y:S01]  /*3940*/  @!P3 STG.E.U8 desc[UR36][R6.64+0x49], R63 ;  /* 0x0000493f0600b986 */ /* 0x0001e2000c101124 */
[----:B------:R-:W-:Y:S05]  /*3950*/  @P5 BRA `(.L_x_117) ;  /* 0x00000000000c5947 */ /* 0x000fea0003800000 */
[----:B--2---:R-:W1:Y:S02]  /*3960*/  LDG.E.U8 R157, desc[UR36][R8.64+0x50] ;  /* 0x00005024089d7981 */ /* 0x004e64000c1e1100 */
[----:B-1----:R-:W-:-:S05]  /*3970*/  PRMT R3, R157, 0x8880, RZ ;  /* 0x000088809d037816 */ /* 0x002fca00000000ff */
[----:B------:R-:W-:-:S07]  /*3980*/  IMAD R12, R3, R156, RZ ;  /* 0x0000009c030c7224 */ /* 0x000fce00078e02ff */
.L_x_117:
[----:B------:R-:W-:Y:S05]  /*3990*/  BSYNC B1 ;  /* 0x0000000000017941 */ /* 0x000fea0003800000 */
.L_x_116:
[----:B-1----:R-:W-:Y:S01]  /*39a0*/  @!P5 IMAD R3, R64, R155, R12 ;  /* 0x0000009b4003d224 */ /* 0x002fe200078e020c */
[----:B------:R-:W-:Y:S04]  /*39b0*/  BSSY B1, `(.L_x_118) ;  /* 0x0000006000017945 */ /* 0x000fe80003800000 */
[----:B------:R1:W-:Y:S01]  /*39c0*/  @!P5 STG.E.U8 desc[UR36][R4.64+0x50], R3 ;  /* 0x000050030400d986 */ /* 0x0003e2000c101124 */
[----:B------:R-:W-:Y:S05]  /*39d0*/  @P2 BRA `(.L_x_119) ;  /* 0x00000000000c2947 */ /* 0x000fea0003800000 */
[----:B--2---:R-:W1:Y:S02]  /*39e0*/  LDG.E.U8 R157, desc[UR36][R8.64+0x51] ;  /* 0x00005124089d7981 */ /* 0x004e64000c1e1100 */
[----:B-1----:R-:W-:-:S05]  /*39f0*/  PRMT R3, R157, 0x8880, RZ ;  /* 0x000088809d037816 */ /* 0x002fca00000000ff */
[----:B------:R-:W-:-:S07]  /*3a00*/  IMAD R12, R3, R156, RZ ;  /* 0x0000009c030c7224 */ /* 0x000fce00078e02ff */
.L_x_119:
[----:B------:R-:W-:Y:S05]  /*3a10*/  BSYNC B1 ;  /* 0x0000000000017941 */ /* 0x000fea0003800000 */
.L_x_118:
        /* <DEDUP_REMOVED lines=11> */
.L_x_121:
[----:B------:R-:W-:Y:S05]  /*3ad0*/  BSYNC B1 ;  /* 0x0000000000017941 */ /* 0x000fea0003800000 */
.L_x_120:
[----:B-1----:R-:W-:Y:S01]  /*3ae0*/  @!P4 IMAD R3, R66, R155, R12 ;  /* 0x0000009b4203c224 */ /* 0x002fe200078e020c */
[----:B------:R-:W-:Y:S04]  /*3af0*/  BSSY B1, `(.L_x_122) ;  /* 0x0000006000017945 */ /* 0x000fe80003800000 */
[----:B------:R1:W-:Y:S01]  /*3b00*/  @!P4 STG.E.U8 desc[UR36][R6.64+0x50], R3 ;  /* 0x000050030600c986 */ /* 0x0003e2000c101124 */
[----:B------:R-:W-:Y:S05]  /*3b10*/  @P3 BRA `(.L_x_123) ;  /* 0x00000000000c3947 */ /* 0x000fea0003800000 */
[----:B--2---:R-:W1:Y:S02]  /*3b20*/  LDG.E.U8 R157, desc[UR36][R10.64+0x51] ;  /* 0x000051240a9d7981 */ /* 0x004e64000c1e1100 */
[----:B-1----:R-:W-:-:S05]  /*3b30*/  PRMT R3, R157, 0x8880, RZ ;  /* 0x000088809d037816 */ /* 0x002fca00000000ff */
[----:B------:R-:W-:-:S07]  /*3b40*/  IMAD R12, R3, R156, RZ ;  /* 0x0000009c030c7224 */ /* 0x000fce00078e02ff */
.L_x_123:
[----:B------:R-:W-:Y:S05]  /*3b50*/  BSYNC B1 ;  /* 0x0000000000017941 */ /* 0x000fea0003800000 */
.L_x_122:
[----:B------:R-:W-:Y:S01]  /*3b60*/  @!P3 IMAD R67, R67, R155, R12 ;  /* 0x0000009b4343b224 */ /* 0x000fe200078e020c */
[----:B------:R-:W-:Y:S04]  /*3b70*/  BSSY B1, `(.L_x_124) ;  /* 0x0000006000017945 */ /* 0x000fe80003800000 */
[----:B------:R0:W-:Y:S01]  /*3b80*/  @!P3 STG.E.U8 desc[UR36][R6.64+0x51], R67 ;  /* 0x000051430600b986 */ /* 0x0001e2000c101124 */
[----:B------:R-:W-:Y:S05]  /*3b90*/  @P5 BRA `(.L_x_125) ;  /* 0x00000000000c5947 */ /* 0x000fea0003800000 */
[----:B--2---:R-:W1:Y:S02]  /*3ba0*/  LDG.E.U8 R157, desc[UR36][R8.64+0x58] ;  /* 0x00005824089d7981 */ /* 0x004e64000c1e1100 */
[----:B-1----:R-:W-:-:S05]  /*3bb0*/  PRMT R3, R157, 0x8880, RZ ;  /* 0x000088809d037816 */ /* 0x002fca00000000ff */
[----:B------:R-:W-:-:S07]  /*3bc0*/  IMAD R12, R3, R156, RZ ;  /* 0x0000009c030c7224 */ /* 0x000fce00078e02ff */
.L_x_125:
[----:B------:R-:W-:Y:S05]  /*3bd0*/  BSYNC B1 ;  /* 0x0000000000017941 */ /* 0x000fea0003800000 */
.L_x_124:
[----:B-1----:R-:W-:Y:S01]  /*3be0*/  @!P5 IMAD R3, R68, R155, R12 ;  /* 0x0000009b4403d224 */ /* 0x002fe200078e020c */
[----:B------:R-:W-:Y:S04]  /*3bf0*/  BSSY B1, `(.L_x_126) ;  /* 0x0000006000017945 */ /* 0x000fe80003800000 */
[----:B------:R1:W-:Y:S01]  /*3c00*/  @!P5 STG.E.U8 desc[UR36][R4.64+0x58], R3 ;  /* 0x000058030400d986 */ /* 0x0003e2000c101124 */
[----:B------:R-:W-:Y:S05]  /*3c10*/  @P2 BRA `(.L_x_127) ;  /* 0x00000000000c2947 */ /* 0x000fea0003800000 */
[----:B--2---:R-:W1:Y:S02]  /*3c20*/  LDG.E.U8 R157, desc[UR36][R8.64+0x59] ;  /* 0x00005924089d7981 */ /* 0x004e64000c1e1100 */
[----:B-1----:R-:W-:-:S05]  /*3c30*/  PRMT R3, R157, 0x8880, RZ ;  /* 0x000088809d037816 */ /* 0x002fca00000000ff */
[----:B------:R-:W-:-:S07]  /*3c40*/  IMAD R12, R3, R156, RZ ;  /* 0x0000009c030c7224 */ /* 0x000fce00078e02ff */
.L_x_127:
[----:B------:R-:W-:Y:S05]  /*3c50*/  BSYNC B1 ;  /* 0x0000000000017941 */ /* 0x000fea0003800000 */
.L_x_126:
        /* <DEDUP_REMOVED lines=11> */
.L_x_129:
[----:B------:R-:W-:Y:S05]  /*3d10*/  BSYNC B1 ;  /* 0x0000000000017941 */ /* 0x000fea0003800000 */
.L_x_128:
[----:B-1----:R-:W-:Y:S01]  /*3d20*/  @!P4 IMAD R3, R70, R155, R12 ;  /* 0x0000009b4603c224 */ /* 0x002fe200078e020c */
[----:B------:R-:W-:Y:S04]  /*3d30*/  BSSY B1, `(.L_x_130) ;  /* 0x0000006000017945 */ /* 0x000fe80003800000 */
[----:B------:R1:W-:Y:S01]  /*3d40*/  @!P4 STG.E.U8 desc[UR36][R6.64+0x58], R3 ;  /* 0x000058030600c986 */ /* 0x0003e2000c101124 */
[----:B------:R-:W-:Y:S05]  /*3d50*/  @P3 BRA `(.L_x_131) ;  /* 0x00000000000c3947 */ /* 0x000fea0003800000 */
[----:B--2---:R-:W1:Y:S02]  /*3d60*/  LDG.E.U8 R157, desc[UR36][R10.64+0x59] ;  /* 0x000059240a9d7981 */ /* 0x004e64000c1e1100 */
[----:B-1----:R-:W-:-:S05]  /*3d70*/  PRMT R3, R157, 0x8880, RZ ;  /* 0x000088809d037816 */ /* 0x002fca00000000ff */
[----:B------:R-:W-:-:S07]  /*3d80*/  IMAD R12, R3, R156, RZ ;  /* 0x0000009c030c7224 */ /* 0x000fce00078e02ff */
.L_x_131:
[----:B------:R-:W-:Y:S05]  /*3d90*/  BSYNC B1 ;  /* 0x0000000000017941 */ /* 0x000fea0003800000 */
.L_x_130:
[----:B------:R-:W-:Y:S01]  /*3da0*/  @!P3 IMAD R71, R71, R155, R12 ;  /* 0x0000009b4747b224 */ /* 0x000fe200078e020c */
[----:B------:R-:W-:Y:S04]  /*3db0*/  BSSY B1, `(.L_x_132) ;  /* 0x0000006000017945 */ /* 0x000fe80003800000 */
[----:B------:R0:W-:Y:S01]  /*3dc0*/  @!P3 STG.E.U8 desc[UR36][R6.64+0x59], R71 ;  /* 0x000059470600b986 */ /* 0x0001e2000c101124 */
[----:B------:R-:W-:Y:S05]  /*3dd0*/  @P5 BRA `(.L_x_133) ;  /* 0x00000000000c5947 */ /* 0x000fea0003800000 */
[----:B--2---:R-:W1:Y:S02]  /*3de0*/  LDG.E.U8 R157, desc[UR36][R8.64+0x60] ;  /* 0x00006024089d7981 */ /* 0x004e64000c1e1100 */
[----:B-1----:R-:W-:-:S05]  /*3df0*/  PRMT R3, R157, 0x8880, RZ ;  /* 0x000088809d037816 */ /* 0x002fca00000000ff */
[----:B------:R-:W-:-:S07]  /*3e00*/  IMAD R12, R3, R156, RZ ;  /* 0x0000009c030c7224 */ /* 0x000fce00078e02ff */
.L_x_133:
[----:B------:R-:W-:Y:S05]  /*3e10*/  BSYNC B1 ;  /* 0x0000000000017941 */ /* 0x000fea0003800000 */
.L_x_132:
[----:B-1----:R-:W-:Y:S01]  /*3e20*/  @!P5 IMAD R3, R72, R155, R12 ;  /* 0x0000009b4803d224 */ /* 0x002fe200078e020c */
[----:B------:R-:W-:Y:S04]  /*3e30*/  BSSY B1, `(.L_x_134) ;  /* 0x0000006000017945 */ /* 0x000fe80003800000 */
[----:B------:R1:W-:Y:S01]  /*3e40*/  @!P5 STG.E.U8 desc[UR36][R4.64+0x60], R3 ;  /* 0x000060030400d986 */ /* 0x0003e2000c101124 */
[----:B------:R-:W-:Y:S05]  /*3e50*/  @P2 BRA `(.L_x_135) ;  /* 0x00000000000c2947 */ /* 0x000fea0003800000 */
[----:B--2---:R-:W1:Y:S02]  /*3e60*/  LDG.E.U8 R157, desc[UR36][R8.64+0x61] ;  /* 0x00006124089d7981 */ /* 0x004e64000c1e1100 */
[----:B-1----:R-:W-:-:S05]  /*3e70*/  PRMT R3, R157, 0x8880, RZ ;  /* 0x000088809d037816 */ /* 0x002fca00000000ff */
[----:B------:R-:W-:-:S07]  /*3e80*/  IMAD R12, R3, R156, RZ ;  /* 0x0000009c030c7224 */ /* 0x000fce00078e02ff */
.L_x_135:
[----:B------:R-:W-:Y:S05]  /*3e90*/  BSYNC B1 ;  /* 0x0000000000017941 */ /* 0x000fea0003800000 */
.L_x_134:
        /* <DEDUP_REMOVED lines=11> */
.L_x_137:
[----:B------:R-:W-:Y:S05]  /*3f50*/  BSYNC B1 ;  /* 0x0000000000017941 */ /* 0x000fea0003800000 */
.L_x_136:
[----:B-1----:R-:W-:Y:S01]  /*3f60*/  @!P4 IMAD R3, R74, R155, R12 ;  /* 0x0000009b4a03c224 */ /* 0x002fe200078e020c */
[----:B------:R-:W-:Y:S04]  /*3f70*/  BSSY B1, `(.L_x_138) ;  /* 0x0000006000017945 */ /* 0x000fe80003800000 */
[----:B------:R1:W-:Y:S01]  /*3f80*/  @!P4 STG.E.U8 desc[UR36][R6.64+0x60], R3 ;  /* 0x000060030600c986 */ /* 0x0003e2000c101124 */
[----:B------:R-:W-:Y:S05]  /*3f90*/  @P3 BRA `(.L_x_139) ;  /* 0x00000000000c3947 */ /* 0x000fea0003800000 */
[----:B--2---:R-:W1:Y:S02]  /*3fa0*/  LDG.E.U8 R157, desc[UR36][R10.64+0x61] ;  /* 0x000061240a9d7981 */ /* 0x004e64000c1e1100 */
[----:B-1----:R-:W-:-:S05]  /*3fb0*/  PRMT R3, R157, 0x8880, RZ ;  /* 0x000088809d037816 */ /* 0x002fca00000000ff */
[----:B------:R-:W-:-:S07]  /*3fc0*/  IMAD R12, R3, R156, RZ ;  /* 0x0000009c030c7224 */ /* 0x000fce00078e02ff */
.L_x_139:
[----:B------:R-:W-:Y:S05]  /*3fd0*/  BSYNC B1 ;  /* 0x0000000000017941 */ /* 0x000fea0003800000 */
.L_x_138:
[----:B------:R-:W-:Y:S01]  /*3fe0*/  @!P3 IMAD R75, R75, R155, R12 ;  /* 0x0000009b4b4bb224 */ /* 0x000fe200078e020c */
[----:B------:R-:W-:Y:S04]  /*3ff0*/  BSSY B1, `(.L_x_140) ;  /* 0x0000006000017945 */ /* 0x000fe80003800000 */
[----:B------:R0:W-:Y:S01]  /*4000*/  @!P3 STG.E.U8 desc[UR36][R6.64+0x61], R75 ;  /* 0x0000614b0600b986 */ /* 0x0001e2000c101124 */
[----:B------:R-:W-:Y:S05]  /*4010*/  @P5 BRA `(.L_x_141) ;  /* 0x00000000000c5947 */ /* 0x000fea0003800000 */
[----:B--2---:R-:W1:Y:S02]  /*4020*/  LDG.E.U8 R157, desc[UR36][R8.64+0x68] ;  /* 0x00006824089d7981 */ /* 0x004e64000c1e1100 */
[----:B-1----:R-:W-:-:S05]  /*4030*/  PRMT R3, R157, 0x8880, RZ ;  /* 0x000088809d037816 */ /* 0x002fca00000000ff */
[----:B------:R-:W-:-:S07]  /*4040*/  IMAD R12, R3, R156, RZ ;  /* 0x0000009c030c7224 */ /* 0x000fce00078e02ff */
.L_x_141:
[----:B------:R-:W-:Y:S05]  /*4050*/  BSYNC B1 ;  /* 0x0000000000017941 */ /* 0x000fea0003800000 */
.L_x_140:
[----:B-1----:R-:W-:Y:S01]  /*4060*/  @!P5 IMAD R3, R76, R155, R12 ;  /* 0x0000009b4c03d224 */ /* 0x002fe200078e020c */
[----:B------:R-:W-:Y:S04]  /*4070*/  BSSY B1, `(.L_x_142) ;  /* 0x0000006000017945 */ /* 0x000fe80003800000 */
[----:B------:R1:W-:Y:S01]  /*4080*/  @!P5 STG.E.U8 desc[UR36][R4.64+0x68], R3 ;  /* 0x000068030400d986 */ /* 0x0003e2000c101124 */
[----:B------:R-:W-:Y:S05]  /*4090*/  @P2 BRA `(.L_x_143) ;  /* 0x00000000000c2947 */ /* 0x000fea0003800000 */
[----:B--2---:R-:W1:Y:S02]  /*40a0*/  LDG.E.U8 R157, desc[UR36][R8.64+0x69] ;  /* 0x00006924089d7981 */ /* 0x004e64000c1e1100 */
[----:B-1----:R-:W-:-:S05]  /*40b0*/  PRMT R3, R157, 0x8880, RZ ;  /* 0x000088809d037816 */ /* 0x002fca00000000ff */
[----:B------:R-:W-:-:S07]  /*40c0*/  IMAD R12, R3, R156, RZ ;  /* 0x0000009c030c7224 */ /* 0x000fce00078e02ff */
.L_x_143:
[----:B------:R-:W-:Y:S05]  /*40d0*/  BSYNC B1 ;  /* 0x0000000000017941 */ /* 0x000fea0003800000 */
.L_x_142:
        /* <DEDUP_REMOVED lines=11> */
.L_x_145:
[----:B------:R-:W-:Y:S05]  /*4190*/  BSYNC B1 ;  /* 0x0000000000017941 */ /* 0x000fea0003800000 */
.L_x_144:
[----:B-1----:R-:W-:Y:S01]  /*41a0*/  @!P4 IMAD R3, R78, R155, R12 ;  /* 0x0000009b4e03c224 */ /* 0x002fe200078e020c */
[----:B------:R-:W-:Y:S04]  /*41b0*/  BSSY B1, `(.L_x_146) ;  /* 0x0000006000017945 */ /* 0x000fe80003800000 */
[----:B------:R1:W-:Y:S01]  /*41c0*/  @!P4 STG.E.U8 desc[UR36][R6.64+0x68], R3 ;  /* 0x000068030600c986 */ /* 0x0003e2000c101124 */
[----:B------:R-:W-:Y:S05]  /*41d0*/  @P3 BRA `(.L_x_147) ;  /* 0x00000000000c3947 */ /* 0x000fea0003800000 */
[----:B--2---:R-:W1:Y:S02]  /*41e0*/  LDG.E.U8 R157, desc[UR36][R10.64+0x69] ;  /* 0x000069240a9d7981 */ /* 0x004e64000c1e1100 */
[----:B-1----:R-:W-:-:S05]  /*41f0*/  PRMT R3, R157, 0x8880, RZ ;  /* 0x000088809d037816 */ /* 0x002fca00000000ff */
[----:B------:R-:W-:-:S07]  /*4200*/  IMAD R12, R3, R156, RZ ;  /* 0x0000009c030c7224 */ /* 0x000fce00078e02ff */
.L_x_147:
[----:B------:R-:W-:Y:S05]  /*4210*/  BSYNC B1 ;  /* 0x0000000000017941 */ /* 0x000fea0003800000 */
.L_x_146:
[----:B------:R-:W-:Y:S01]  /*4220*/  @!P3 IMAD R79, R79, R155, R12 ;  /* 0x0000009b4f4fb224 */ /* 0x000fe200078e020c */
[----:B------:R-:W-:Y:S04]  /*4230*/  BSSY B1, `(.L_x_148) ;  /* 0x0000006000017945 */ /* 0x000fe80003800000 */
[----:B------:R0:W-:Y:S01]  /*4240*/  @!P3 STG.E.U8 desc[UR36][R6.64+0x69], R79 ;  /* 0x0000694f0600b986 */ /* 0x0001e2000c101124 */
[----:B------:R-:W-:Y:S05]  /*4250*/  @P5 BRA `(.L_x_149) ;  /* 0x00000000000c5947 */ /* 0x000fea0003800000 */
[----:B--2---:R-:W1:Y:S02]  /*4260*/  LDG.E.U8 R157, desc[UR36][R8.64+0x70] ;  /* 0x00007024089d7981 */ /* 0x004e64000c1e1100 */
[----:B-1----:R-:W-:-:S05]  /*4270*/  PRMT R3, R157, 0x8880, RZ ;  /* 0x000088809d037816 */ /* 0x002fca00000000ff */
[----:B------:R-:W-:-:S07]  /*4280*/  IMAD R12, R3, R156, RZ ;  /* 0x0000009c030c7224 */ /* 0x000fce00078e02ff */
.L_x_149:
[----:B------:R-:W-:Y:S05]  /*4290*/  BSYNC B1 ;  /* 0x0000000000017941 */ /* 0x000fea0003800000 */
.L_x_148:
[----:B-1----:R-:W-:Y:S01]  /*42a0*/  @!P5 IMAD R3, R80, R155, R12 ;  /* 0x0000009b5003d224 */ /* 0x002fe200078e020c */
[----:B------:R-:W-:Y:S04]  /*42b0*/  BSSY B1, `(.L_x_150) ;  /* 0x0000006000017945 */ /* 0x000fe80003800000 */
[----:B------:R1:W-:Y:S01]  /*42c0*/  @!P5 STG.E.U8 desc[UR36][R4.64+0x70], R3 ;  /* 0x000070030400d986 */ /* 0x0003e2000c101124 */
[----:B------:R-:W-:Y:S05]  /*42d0*/  @P2 BRA `(.L_x_151) ;  /* 0x00000000000c2947 */ /* 0x000fea0003800000 */
[----:B--2---:R-:W1:Y:S02]  /*42e0*/  LDG.E.U8 R157, desc[UR36][R8.64+0x71] ;  /* 0x00007124089d7981 */ /* 0x004e64000c1e1100 */
[----:B-1----:R-:W-:-:S05]  /*42f0*/  PRMT R3, R157, 0x8880, RZ ;  /* 0x000088809d037816 */ /* 0x002fca00000000ff */
[----:B------:R-:W-:-:S07]  /*4300*/  IMAD R12, R3, R156, RZ ;  /* 0x0000009c030c7224 */ /* 0x000fce00078e02ff */
.L_x_151:
[----:B------:R-:W-:Y:S05]  /*4310*/  BSYNC B1 ;  /* 0x0000000000017941 */ /* 0x000fea0003800000 */
.L_x_150:
        /* <DEDUP_REMOVED lines=11> */
.L_x_153:
[----:B------:R-:W-:Y:S05]  /*43d0*/  BSYNC B1 ;  /* 0x0000000000017941 */ /* 0x000fea0003800000 */
.L_x_152:
[----:B-1----:R-:W-:Y:S01]  /*43e0*/  @!P4 IMAD R3, R82, R155, R12 ;  /* 0x0000009b5203c224 */ /* 0x002fe200078e020c */
[----:B------:R-:W-:Y:S04]  /*43f0*/  BSSY B1, `(.L_x_154) ;  /* 0x0000006000017945 */ /* 0x000fe80003800000 */
[----:B------:R1:W-:Y:S01]  /*4400*/  @!P4 STG.E.U8 desc[UR36][R6.64+0x70], R3 ;  /* 0x000070030600c986 */ /* 0x0003e2000c101124 */
[----:B------:R-:W-:Y:S05]  /*4410*/  @P3 BRA `(.L_x_155) ;  /* 0x00000000000c3947 */ /* 0x000fea0003800000 */
[----:B--2---:R-:W1:Y:S02]  /*4420*/  LDG.E.U8 R157, desc[UR36][R10.64+0x71] ;  /* 0x000071240a9d7981 */ /* 0x004e64000c1e1100 */
[----:B-1----:R-:W-:-:S05]  /*4430*/  PRMT R3, R157, 0x8880, RZ ;  /* 0x000088809d037816 */ /* 0x002fca00000000ff */
[----:B------:R-:W-:-:S07]  /*4440*/  IMAD R12, R3, R156, RZ ;  /* 0x0000009c030c7224 */ /* 0x000fce00078e02ff */
.L_x_155:
[----:B------:R-:W-:Y:S05]  /*4450*/  BSYNC B1 ;  /* 0x0000000000017941 */ /* 0x000fea0003800000 */
.L_x_154:
[----:B------:R-:W-:Y:S01]  /*4460*/  @!P3 IMAD R83, R83, R155, R12 ;  /* 0x0000009b5353b224 */ /* 0x000fe200078e020c */
[----:B------:R-:W-:Y:S04]  /*4470*/  BSSY B1, `(.L_x_156) ;  /* 0x0000006000017945 */ /* 0x000fe80003800000 */
[----:B------:R0:W-:Y:S01]  /*4480*/  @!P3 STG.E.U8 desc[UR36][R6.64+0x71], R83 ;  /* 0x000071530600b986 */ /* 0x0001e2000c101124 */
[----:B------:R-:W-:Y:S05]  /*4490*/  @P5 BRA `(.L_x_157) ;  /* 0x00000000000c5947 */ /* 0x000fea0003800000 */
[----:B--2---:R-:W1:Y:S02]  /*44a0*/  LDG.E.U8 R157, desc[UR36][R8.64+0x78] ;  /* 0x00007824089d7981 */ /* 0x004e64000c1e1100 */
[----:B-1----:R-:W-:-:S05]  /*44b0*/  PRMT R3, R157, 0x8880, RZ ;  /* 0x000088809d037816 */ /* 0x002fca00000000ff */
[----:B------:R-:W-:-:S07]  /*44c0*/  IMAD R12, R3, R156, RZ ;  /* 0x0000009c030c7224 */ /* 0x000fce00078e02ff */
.L_x_157:
[----:B------:R-:W-:Y:S05]  /*44d0*/  BSYNC B1 ;  /* 0x0000000000017941 */ /* 0x000fea0003800000 */
.L_x_156:
[----:B-1----:R-:W-:Y:S01]  /*44e0*/  @!P5 IMAD R3, R84, R155, R12 ;  /* 0x0000009b5403d224 */ /* 0x002fe200078e020c */
[----:B------:R-:W-:Y:S04]  /*44f0*/  BSSY B1, `(.L_x_158) ;  /* 0x0000006000017945 */ /* 0x000fe80003800000 */
[----:B------:R1:W-:Y:S01]  /*4500*/  @!P5 STG.E.U8 desc[UR36][R4.64+0x78], R3 ;  /* 0x000078030400d986 */ /* 0x0003e2000c101124 */
[----:B------:R-:W-:Y:S05]  /*4510*/  @P2 BRA `(.L_x_159) ;  /* 0x00000000000c2947 */ /* 0x000fea0003800000 */
[----:B--2---:R-:W1:Y:S02]  /*4520*/  LDG.E.U8 R157, desc[UR36][R8.64+0x79] ;  /* 0x00007924089d7981 */ /* 0x004e64000c1e1100 */
[----:B-1----:R-:W-:-:S05]  /*4530*/  PRMT R3, R157, 0x8880, RZ ;  /* 0x000088809d037816 */ /* 0x002fca00000000ff */
[----:B------:R-:W-:-:S07]  /*4540*/  IMAD R12, R3, R156, RZ ;  /* 0x0000009c030c7224 */ /* 0x000fce00078e02ff */
.L_x_159:
[----:B------:R-:W-:Y:S05]  /*4550*/  BSYNC B1 ;  /* 0x0000000000017941 */ /* 0x000fea0003800000 */
.L_x_158:
        /* <DEDUP_REMOVED lines=11> */
.L_x_161:
[----:B------:R-:W-:Y:S05]  /*4610*/  BSYNC B1 ;  /* 0x0000000000017941 */ /* 0x000fea0003800000 */
.L_x_160:
[----:B-1----:R-:W-:Y:S01]  /*4620*/  @!P4 IMAD R3, R86, R155, R12 ;  /* 0x0000009b5603c224 */ /* 0x002fe200078e020c */
[----:B------:R-:W-:Y:S04]  /*4630*/  BSSY B1, `(.L_x_162) ;  /* 0x0000006000017945 */ /* 0x000fe80003800000 */
[----:B------:R1:W-:Y:S01]  /*4640*/  @!P4 STG.E.U8 desc[UR36][R6.64+0x78], R3 ;  /* 0x000078030600c986 */ /* 0x0003e2000c101124 */
[----:B------:R-:W-:Y:S05]  /*4650*/  @P3 BRA `(.L_x_163) ;  /* 0x00000000000c3947 */ /* 0x000fea0003800000 */
[----:B--2---:R-:W1:Y:S02]  /*4660*/  LDG.E.U8 R157, desc[UR36][R10.64+0x79] ;  /* 0x000079240a9d7981 */ /* 0x004e64000c1e1100 */
[----:B-1----:R-:W-:-:S05]  /*4670*/  PRMT R3, R157, 0x8880, RZ ;  /* 0x000088809d037816 */ /* 0x002fca00000000ff */
[----:B------:R-:W-:-:S07]  /*4680*/  IMAD R12, R3, R156, RZ ;  /* 0x0000009c030c7224 */ /* 0x000fce00078e02ff */
.L_x_163:
[----:B------:R-:W-:Y:S05]  /*4690*/  BSYNC B1 ;  /* 0x0000000000017941 */ /* 0x000fea0003800000 */
.L_x_162:
[----:B------:R-:W-:Y:S01]  /*46a0*/  @!P3 IMAD R87, R87, R155, R12 ;  /* 0x0000009b5757b224 */ /* 0x000fe200078e020c */
[----:B------:R-:W-:Y:S04]  /*46b0*/  BSSY B1, `(.L_x_164) ;  /* 0x0000006000017945 */ /* 0x000fe80003800000 */
[----:B------:R0:W-:Y:S01]  /*46c0*/  @!P3 STG.E.U8 desc[UR36][R6.64+0x79], R87 ;  /* 0x000079570600b986 */ /* 0x0001e2000c101124 */
[----:B------:R-:W-:Y:S05]  /*46d0*/  @P5 BRA `(.L_x_165) ;  /* 0x00000000000c5947 */ /* 0x000fea0003800000 */
[----:B--2---:R-:W1:Y:S02]  /*46e0*/  LDG.E.U8 R157, desc[UR36][R8.64+0x80] ;  /* 0x00008024089d7981 */ /* 0x004e64000c1e1100 */
[----:B-1----:R-:W-:-:S05]  /*46f0*/  PRMT R3, R157, 0x8880, RZ ;  /* 0x000088809d037816 */ /* 0x002fca00000000ff */
[----:B------:R-:W-:-:S07]  /*4700*/  IMAD R12, R3, R156, RZ ;  /* 0x0000009c030c7224 */ /* 0x000fce00078e02ff */
.L_x_165:
[----:B------:R-:W-:Y:S05]  /*4710*/  BSYNC B1 ;  /* 0x0000000000017941 */ /* 0x000fea0003800000 */
.L_x_164:
[----:B-1----:R-:W-:Y:S01]  /*4720*/  @!P5 IMAD R3, R88, R155, R12 ;  /* 0x0000009b5803d224 */ /* 0x002fe200078e020c */
[----:B------:R-:W-:Y:S04]  /*4730*/  BSSY B1, `(.L_x_166) ;  /* 0x0000006000017945 */ /* 0x000fe80003800000 */
[----:B------:R1:W-:Y:S01]  /*4740*/  @!P5 STG.E.U8 desc[UR36][R4.64+0x80], R3 ;  /* 0x000080030400d986 */ /* 0x0003e2000c101124 */
[----:B------:R-:W-:Y:S05]  /*4750*/  @P2 BRA `(.L_x_167) ;  /* 0x00000000000c2947 */ /* 0x000fea0003800000 */
[----:B--2---:R-:W1:Y:S02]  /*4760*/  LDG.E.U8 R157, desc[UR36][R8.64+0x81] ;  /* 0x00008124089d7981 */ /* 0x004e64000c1e1100 */
[----:B-1----:R-:W-:-:S05]  /*4770*/  PRMT R3, R157, 0x8880, RZ ;  /* 0x000088809d037816 */ /* 0x002fca00000000ff */
[----:B------:R-:W-:-:S07]  /*4780*/  IMAD R12, R3, R156, RZ ;  /* 0x0000009c030c7224 */ /* 0x000fce00078e02ff */
.L_x_167:
[----:B------:R-:W-:Y:S05]  /*4790*/  BSYNC B1 ;  /* 0x0000000000017941 */ /* 0x000fea0003800000 */
.L_x_166:
        /* <DEDUP_REMOVED lines=11> */
.L_x_169:
[----:B------:R-:W-:Y:S05]  /*4850*/  BSYNC B1 ;  /* 0x0000000000017941 */ /* 0x000fea0003800000 */
.L_x_168:
[----:B-1----:R-:W-:Y:S01]  /*4860*/  @!P4 IMAD R3, R90, R155, R12 ;  /* 0x0000009b5a03c224 */ /* 0x002fe200078e020c */
[----:B------:R-:W-:Y:S04]  /*4870*/  BSSY B1, `(.L_x_170) ;  /* 0x0000006000017945 */ /* 0x000fe80003800000 */
[----:B------:R1:W-:Y:S01]  /*4880*/  @!P4 STG.E.U8 desc[UR36][R6.64+0x80], R3 ;  /* 0x000080030600c986 */ /* 0x0003e2000c101124 */
[----:B------:R-:W-:Y:S05]  /*4890*/  @P3 BRA `(.L_x_171) ;  /* 0x00000000000c3947 */ /* 0x000fea0003800000 */
[----:B--2---:R-:W1:Y:S02]  /*48a0*/  LDG.E.U8 R157, desc[UR36][R10.64+0x81] ;  /* 0x000081240a9d7981 */ /* 0x004e64000c1e1100 */
[----:B-1----:R-:W-:-:S05]  /*48b0*/  PRMT R3, R157, 0x8880, RZ ;  /* 0x000088809d037816 */ /* 0x002fca00000000ff */
[----:B------:R-:W-:-:S07]  /*48c0*/  IMAD R12, R3, R156, RZ ;  /* 0x0000009c030c7224 */ /* 0x000fce00078e02ff */
.L_x_171:
[----:B------:R-:W-:Y:S05]  /*48d0*/  BSYNC B1 ;  /* 0x0000000000017941 */ /* 0x000fea0003800000 */
.L_x_170:
[----:B------:R-:W-:Y:S01]  /*48e0*/  @!P3 IMAD R91, R91, R155, R12 ;  /* 0x0000009b5b5bb224 */ /* 0x000fe200078e020c */
[----:B------:R-:W-:Y:S04]  /*48f0*/  BSSY B1, `(.L_x_172) ;  /* 0x0000006000017945 */ /* 0x000fe80003800000 */
[----:B------:R0:W-:Y:S01]  /*4900*/  @!P3 STG.E.U8 desc[UR36][R6.64+0x81], R91 ;  /* 0x0000815b0600b986 */ /* 0x0001e2000c101124 */
[----:B------:R-:W-:Y:S05]  /*4910*/  @P5 BRA `(.L_x_173) ;  /* 0x00000000000c5947 */ /* 0x000fea0003800000 */
[----:B--2---:R-:W1:Y:S02]  /*4920*/  LDG.E.U8 R157, desc[UR36][R8.64+0x88] ;  /* 0x00008824089d7981 */ /* 0x004e64000c1e1100 */
[----:B-1----:R-:W-:-:S05]  /*4930*/  PRMT R3, R157, 0x8880, RZ ;  /* 0x000088809d037816 */ /* 0x002fca00000000ff */
[----:B------:R-:W-:-:S07]  /*4940*/  IMAD R12, R3, R156, RZ ;  /* 0x0000009c030c7224 */ /* 0x000fce00078e02ff */
.L_x_173:
[----:B------:R-:W-:Y:S05]  /*4950*/  BSYNC B1 ;  /* 0x0000000000017941 */ /* 0x000fea0003800000 */
.L_x_172:
[----:B-1----:R-:W-:Y:S01]  /*4960*/  @!P5 IMAD R3, R92, R155, R12 ;  /* 0x0000009b5c03d224 */ /* 0x002fe200078e020c */
[----:B------:R-:W-:Y:S04]  /*4970*/  BSSY B1, `(.L_x_174) ;  /* 0x0000006000017945 */ /* 0x000fe80003800000 */
[----:B------:R1:W-:Y:S01]  /*4980*/  @!P5 STG.E.U8 desc[UR36][R4.64+0x88], R3 ;  /* 0x000088030400d986 */ /* 0x0003e2000c101124 */
[----:B------:R-:W-:Y:S05]  /*4990*/  @P2 BRA `(.L_x_175) ;  /* 0x00000000000c2947 */ /* 0x000fea0003800000 */
[----:B--2---:R-:W1:Y:S02]  /*49a0*/  LDG.E.U8 R157, desc[UR36][R8.64+0x89] ;  /* 0x00008924089d7981 */ /* 0x004e64000c1e1100 */
[----:B-1----:R-:W-:-:S05]  /*49b0*/  PRMT R3, R157, 0x8880, RZ ;  /* 0x000088809d037816 */ /* 0x002fca00000000ff */
[----:B------:R-:W-:-:S07]  /*49c0*/  IMAD R12, R3, R156, RZ ;  /* 0x0000009c030c7224 */ /* 0x000fce00078e02ff */
.L_x_175:
[----:B------:R-:W-:Y:S05]  /*49d0*/  BSYNC B1 ;  /* 0x0000000000017941 */ /* 0x000fea0003800000 */
.L_x_174:
        /* <DEDUP_REMOVED lines=11> */
.L_x_177:
[----:B------:R-:W-:Y:S05]  /*4a90*/  BSYNC B1 ;  /* 0x0000000000017941 */ /* 0x000fea0003800000 */
.L_x_176:
[----:B-1----:R-:W-:Y:S01]  /*4aa0*/  @!P4 IMAD R3, R94, R155, R12 ;  /* 0x0000009b5e03c224 */ /* 0x002fe200078e020c */
[----:B------:R-:W-:Y:S04]  /*4ab0*/  BSSY B1, `(.L_x_178) ;  /* 0x0000006000017945 */ /* 0x000fe80003800000 */
[----:B------:R1:W-:Y:S01]  /*4ac0*/  @!P4 STG.E.U8 desc[UR36][R6.64+0x88], R3 ;  /* 0x000088030600c986 */ /* 0x0003e2000c101124 */
[----:B------:R-:W-:Y:S05]  /*4ad0*/  @P3 BRA `(.L_x_179) ;  /* 0x00000000000c3947 */ /* 0x000fea0003800000 */
[----:B--2---:R-:W1:Y:S02]  /*4ae0*/  LDG.E.U8 R157, desc[UR36][R10.64+0x89] ;  /* 0x000089240a9d7981 */ /* 0x004e64000c1e1100 */
[----:B-1----:R-:W-:-:S05]  /*4af0*/  PRMT R3, R157, 0x8880, RZ ;  /* 0x000088809d037816 */ /* 0x002fca00000000ff */
[----:B------:R-:W-:-:S07]  /*4b00*/  IMAD R12, R3, R156, RZ ;  /* 0x0000009c030c7224 */ /* 0x000fce00078e02ff */
.L_x_179:
[----:B------:R-:W-:Y:S05]  /*4b10*/  BSYNC B1 ;  /* 0x0000000000017941 */ /* 0x000fea0003800000 */
.L_x_178:
[----:B------:R-:W-:Y:S01]  /*4b20*/  @!P3 IMAD R95, R95, R155, R12 ;  /* 0x0000009b5f5fb224 */ /* 0x000fe200078e020c */
[----:B------:R-:W-:Y:S04]  /*4b30*/  BSSY B1, `(.L_x_180) ;  /* 0x0000006000017945 */ /* 0x000fe80003800000 */
[----:B------:R0:W-:Y:S01]  /*4b40*/  @!P3 STG.E.U8 desc[UR36][R6.64+0x89], R95 ;  /* 0x0000895f0600b986 */ /* 0x0001e2000c101124 */
[----:B------:R-:W-:Y:S05]  /*4b50*/  @P5 BRA `(.L_x_181) ;  /* 0x00000000000c5947 */ /* 0x000fea0003800000 */
[----:B--2---:R-:W1:Y:S02]  /*4b60*/  LDG.E.U8 R157, desc[UR36][R8.64+0x90] ;  /* 0x00009024089d7981 */ /* 0x004e64000c1e1100 */
[----:B-1----:R-:W-:-:S05]  /*4b70*/  PRMT R3, R157, 0x8880, RZ ;  /* 0x000088809d037816 */ /* 0x002fca00000000ff */
[----:B------:R-:W-:-:S07]  /*4b80*/  IMAD R12, R3, R156, RZ ;  /* 0x0000009c030c7224 */ /* 0x000fce00078e02ff */
.L_x_181:
[----:B------:R-:W-:Y:S05]  /*4b90*/  BSYNC B1 ;  /* 0x0000000000017941 */ /* 0x000fea0003800000 */
.L_x_180:
[----:B-1----:R-:W-:Y:S01]  /*4ba0*/  @!P5 IMAD R3, R96, R155, R12 ;  /* 0x0000009b6003d224 */ /* 0x002fe200078e020c */
[----:B------:R-:W-:Y:S04]  /*4bb0*/  BSSY B1, `(.L_x_182) ;  /* 0x0000006000017945 */ /* 0x000fe80003800000 */
[----:B------:R1:W-:Y:S01]  /*4bc0*/  @!P5 STG.E.U8 desc[UR36][R4.64+0x90], R3 ;  /* 0x000090030400d986 */ /* 0x0003e2000c101124 */
[----:B------:R-:W-:Y:S05]  /*4bd0*/  @P2 BRA `(.L_x_183) ;  /* 0x00000000000c2947 */ /* 0x000fea0003800000 */
[----:B--2---:R-:W1:Y:S02]  /*4be0*/  LDG.E.U8 R157, desc[UR36][R8.64+0x91] ;  /* 0x00009124089d7981 */ /* 0x004e64000c1e1100 */
[----:B-1----:R-:W-:-:S05]  /*4bf0*/  PRMT R3, R157, 0x8880, RZ ;  /* 0x000088809d037816 */ /* 0x002fca00000000ff */
[----:B------:R-:W-:-:S07]  /*4c00*/  IMAD R12, R3, R156, RZ ;  /* 0x0000009c030c7224 */ /* 0x000fce00078e02ff */
.L_x_183:
[----:B------:R-:W-:Y:S05]  /*4c10*/  BSYNC B1 ;  /* 0x0000000000017941 */ /* 0x000fea0003800000 */
.L_x_182:
        /* <DEDUP_REMOVED lines=11> */
.L_x_185:
[----:B------:R-:W-:Y:S05]  /*4cd0*/  BSYNC B1 ;  /* 0x0000000000017941 */ /* 0x000fea0003800000 */
.L_x_184:
[----:B-1----:R-:W-:Y:S01]  /*4ce0*/  @!P4 IMAD R3, R98, R155, R12 ;  /* 0x0000009b6203c224 */ /* 0x002fe200078e020c */
[----:B------:R-:W-:Y:S04]  /*4cf0*/  BSSY B1, `(.L_x_186) ;  /* 0x0000006000017945 */ /* 0x000fe80003800000 */
[----:B------:R1:W-:Y:S01]  /*4d00*/  @!P4 STG.E.U8 desc[UR36][R6.64+0x90], R3 ;  /* 0x000090030600c986 */ /* 0x0003e2000c101124 */
[----:B------:R-:W-:Y:S05]  /*4d10*/  @P3 BRA `(.L_x_187) ;  /* 0x00000000000c3947 */ /* 0x000fea0003800000 */
[----:B--2---:R-:W1:Y:S02]  /*4d20*/  LDG.E.U8 R157, desc[UR36][R10.64+0x91] ;  /* 0x000091240a9d7981 */ /* 0x004e64000c1e1100 */
[----:B-1----:R-:W-:-:S05]  /*4d30*/  PRMT R3, R157, 0x8880, RZ ;  /* 0x000088809d037816 */ /* 0x002fca00000000ff */
[----:B------:R-:W-:-:S07]  /*4d40*/  IMAD R12, R3, R156, RZ ;  /* 0x0000009c030c7224 */ /* 0x000fce00078e02ff */
.L_x_187:
[----:B------:R-:W-:Y:S05]  /*4d50*/  BSYNC B1 ;  /* 0x0000000000017941 */ /* 0x000fea0003800000 */
.L_x_186:
[----:B------:R-:W-:Y:S01]  /*4d60*/  @!P3 IMAD R99, R99, R155, R12 ;  /* 0x0000009b6363b224 */ /* 0x000fe200078e020c */
[----:B------:R-:W-:Y:S04]  /*4d70*/  BSSY B1, `(.L_x_188) ;  /* 0x0000006000017945 */ /* 0x000fe80003800000 */
[----:B------:R0:W-:Y:S01]  /*4d80*/  @!P3 STG.E.U8 desc[UR36][R6.64+0x91], R99 ;  /* 0x000091630600b986 */ /* 0x0001e2000c101124 */
[----:B------:R-:W-:Y:S05]  /*4d90*/  @P5 BRA `(.L_x_189) ;  /* 0x00000000000c5947 */ /* 0x000fea0003800000 */
[----:B--2---:R-:W1:Y:S02]  /*4da0*/  LDG.E.U8 R157, desc[UR36][R8.64+0x98] ;  /* 0x00009824089d7981 */ /* 0x004e64000c1e1100 */
[----:B-1----:R-:W-:-:S05]  /*4db0*/  PRMT R3, R157, 0x8880, RZ ;  /* 0x000088809d037816 */ /* 0x002fca00000000ff */
[----:B------:R-:W-:-:S07]  /*4dc0*/  IMAD R12, R3, R156, RZ ;  /* 0x0000009c030c7224 */ /* 0x000fce00078e02ff */
.L_x_189:
[----:B------:R-:W-:Y:S05]  /*4dd0*/  BSYNC B1 ;  /* 0x0000000000017941 */ /* 0x000fea0003800000 */
.L_x_188:
[----:B-1----:R-:W-:Y:S01]  /*4de0*/  @!P5 IMAD R3, R100, R155, R12 ;  /* 0x0000009b6403d224 */ /* 0x002fe200078e020c */
[----:B------:R-:W-:Y:S04]  /*4df0*/  BSSY B1, `(.L_x_190) ;  /* 0x0000006000017945 */ /* 0x000fe80003800000 */
[----:B------:R1:W-:Y:S01]  /*4e00*/  @!P5 STG.E.U8 desc[UR36][R4.64+0x98], R3 ;  /* 0x000098030400d986 */ /* 0x0003e2000c101124 */
[----:B------:R-:W-:Y:S05]  /*4e10*/  @P2 BRA `(.L_x_191) ;  /* 0x00000000000c2947 */ /* 0x000fea0003800000 */
[----:B--2---:R-:W1:Y:S02]  /*4e20*/  LDG.E.U8 R157, desc[UR36][R8.64+0x99] ;  /* 0x00009924089d7981 */ /* 0x004e64000c1e1100 */
[----:B-1----:R-:W-:-:S05]  /*4e30*/  PRMT R3, R157, 0x8880, RZ ;  /* 0x000088809d037816 */ /* 0x002fca00000000ff */
[----:B------:R-:W-:-:S07]  /*4e40*/  IMAD R12, R3, R156, RZ ;  /* 0x0000009c030c7224 */ /* 0x000fce00078e02ff */
.L_x_191:
[----:B------:R-:W-:Y:S05]  /*4e50*/  BSYNC B1 ;  /* 0x0000000000017941 */ /* 0x000fea0003800000 */
.L_x_190:
        /* <DEDUP_REMOVED lines=11> */
.L_x_193:
[----:B------:R-:W-:Y:S05]  /*4f10*/  BSYNC B1 ;  /* 0x0000000000017941 */ /* 0x000fea0003800000 */
.L_x_192:
[----:B-1----:R-:W-:Y:S01]  /*4f20*/  @!P4 IMAD R3, R102, R155, R12 ;  /* 0x0000009b6603c224 */ /* 0x002fe200078e020c */
[----:B------:R-:W-:Y:S04]  /*4f30*/  BSSY B1, `(.L_x_194) ;  /* 0x0000006000017945 */ /* 0x000fe80003800000 */
[----:B------:R1:W-:Y:S01]  /*4f40*/  @!P4 STG.E.U8 desc[UR36][R6.64+0x98], R3 ;  /* 0x000098030600c986 */ /* 0x0003e2000c101124 */
[----:B------:R-:W-:Y:S05]  /*4f50*/  @P3 BRA `(.L_x_195) ;  /* 0x00000000000c3947 */ /* 0x000fea0003800000 */
[----:B--2---:R-:W1:Y:S02]  /*4f60*/  LDG.E.U8 R157, desc[UR36][R10.64+0x99] ;  /* 0x000099240a9d7981 */ /* 0x004e64000c1e1100 */
[----:B-1----:R-:W-:-:S05]  /*4f70*/  PRMT R3, R157, 0x8880, RZ ;  /* 0x000088809d037816 */ /* 0x002fca00000000ff */
[----:B------:R-:W-:-:S07]  /*4f80*/  IMAD R12, R3, R156, RZ ;  /* 0x0000009c030c7224 */ /* 0x000fce00078e02ff */
.L_x_195:
[----:B------:R-:W-:Y:S05]  /*4f90*/  BSYNC B1 ;  /* 0x0000000000017941 */ /* 0x000fea0003800000 */
.L_x_194:
[----:B------:R-:W-:Y:S01]  /*4fa0*/  @!P3 IMAD R103, R103, R155, R12 ;  /* 0x0000009b6767b224 */ /* 0x000fe200078e020c */
[----:B------:R-:W-:Y:S04]  /*4fb0*/  BSSY B1, `(.L_x_196) ;  /* 0x0000006000017945 */ /* 0x000fe80003800000 */
[----:B------:R0:W-:Y:S01]  /*4fc0*/  @!P3 STG.E.U8 desc[UR36][R6.64+0x99], R103 ;  /* 0x000099670600b986 */ /* 0x0001e2000c101124 */
[----:B------:R-:W-:Y:S05]  /*4fd0*/  @P5 BRA `(.L_x_197) ;  /* 0x00000000000c5947 */ /* 0x000fea0003800000 */
[----:B--2---:R-:W1:Y:S02]  /*4fe0*/  LDG.E.U8 R157, desc[UR36][R8.64+0xa0] ;  /* 0x0000a024089d7981 */ /* 0x004e64000c1e1100 */
[----:B-1----:R-:W-:-:S05]  /*4ff0*/  PRMT R3, R157, 0x8880, RZ ;  /* 0x000088809d037816 */ /* 0x002fca00000000ff */
[----:B------:R-:W-:-:S07]  /*5000*/  IMAD R12, R3, R156, RZ ;  /* 0x0000009c030c7224 */ /* 0x000fce00078e02ff */
.L_x_197:
[----:B------:R-:W-:Y:S05]  /*5010*/  BSYNC B1 ;  /* 0x0000000000017941 */ /* 0x000fea0003800000 */
.L_x_196:
[----:B-1----:R-:W-:Y:S01]  /*5020*/  @!P5 IMAD R3, R104, R155, R12 ;  /* 0x0000009b6803d224 */ /* 0x002fe200078e020c */
[----:B------:R-:W-:Y:S04]  /*5030*/  BSSY B1, `(.L_x_198) ;  /* 0x0000006000017945 */ /* 0x000fe80003800000 */
[----:B------:R1:W-:Y:S01]  /*5040*/  @!P5 STG.E.U8 desc[UR36][R4.64+0xa0], R3 ;  /* 0x0000a0030400d986 */ /* 0x0003e2000c101124 */
[----:B------:R-:W-:Y:S05]  /*5050*/  @P2 BRA `(.L_x_199) ;  /* 0x00000000000c2947 */ /* 0x000fea0003800000 */
[----:B--2---:R-:W1:Y:S02]  /*5060*/  LDG.E.U8 R157, desc[UR36][R8.64+0xa1] ;  /* 0x0000a124089d7981 */ /* 0x004e64000c1e1100 */
[----:B-1----:R-:W-:-:S05]  /*5070*/  PRMT R3, R157, 0x8880, RZ ;  /* 0x000088809d037816 */ /* 0x002fca00000000ff */
[----:B------:R-:W-:-:S07]  /*5080*/  IMAD R12, R3, R156, RZ ;  /* 0x0000009c030c7224 */ /* 0x000fce00078e02ff */
.L_x_199:
[----:B------:R-:W-:Y:S05]  /*5090*/  BSYNC B1 ;  /* 0x0000000000017941 */ /* 0x000fea0003800000 */
.L_x_198:
        /* <DEDUP_REMOVED lines=11> */
.L_x_201:
[----:B------:R-:W-:Y:S05]  /*5150*/  BSYNC B1 ;  /* 0x0000000000017941 */ /* 0x000fea0003800000 */
.L_x_200:
[----:B-1----:R-:W-:Y:S01]  /*5160*/  @!P4 IMAD R3, R106, R155, R12 ;  /* 0x0000009b6a03c224 */ /* 0x002fe200078e020c */
[----:B------:R-:W-:Y:S04]  /*5170*/  BSSY B1, `(.L_x_202) ;  /* 0x0000006000017945 */ /* 0x000fe80003800000 */
[----:B------:R1:W-:Y:S01]  /*5180*/  @!P4 STG.E.U8 desc[UR36][R6.64+0xa0], R3 ;  /* 0x0000a0030600c986 */ /* 0x0003e2000c101124 */
[----:B------:R-:W-:Y:S05]  /*5190*/  @P3 BRA `(.L_x_203) ;  /* 0x00000000000c3947 */ /* 0x000fea0003800000 */
[----:B--2---:R-:W1:Y:S02]  /*51a0*/  LDG.E.U8 R157, desc[UR36][R10.64+0xa1] ;  /* 0x0000a1240a9d7981 */ /* 0x004e64000c1e1100 */
[----:B-1----:R-:W-:-:S05]  /*51b0*/  PRMT R3, R157, 0x8880, RZ ;  /* 0x000088809d037816 */ /* 0x002fca00000000ff */
[----:B------:R-:W-:-:S07]  /*51c0*/  IMAD R12, R3, R156, RZ ;  /* 0x0000009c030c7224 */ /* 0x000fce00078e02ff */
.L_x_203:
[----:B------:R-:W-:Y:S05]  /*51d0*/  BSYNC B1 ;  /* 0x0000000000017941 */ /* 0x000fea0003800000 */
.L_x_202:
[----:B------:R-:W-:Y:S01]  /*51e0*/  @!P3 IMAD R107, R107, R155, R12 ;  /* 0x0000009b6b6bb224 */ /* 0x000fe200078e020c */
[----:B------:R-:W-:Y:S04]  /*51f0*/  BSSY B1, `(.L_x_204) ;  /* 0x0000006000017945 */ /* 0x000fe80003800000 */
[----:B------:R0:W-:Y:S01]  /*5200*/  @!P3 STG.E.U8 desc[UR36][R6.64+0xa1], R107 ;  /* 0x0000a16b0600b986 */ /* 0x0001e2000c101124 */
[----:B------:R-:W-:Y:S05]  /*5210*/  @P5 BRA `(.L_x_205) ;  /* 0x00000000000c5947 */ /* 0x000fea0003800000 */
[----:B--2---:R-:W1:Y:S02]  /*5220*/  LDG.E.U8 R157, desc[UR36][R8.64+0xa8] ;  /* 0x0000a824089d7981 */ /* 0x004e64000c1e1100 */
[----:B-1----:R-:W-:-:S05]  /*5230*/  PRMT R3, R157, 0x8880, RZ ;  /* 0x000088809d037816 */ /* 0x002fca00000000ff */
[----:B------:R-:W-:-:S07]  /*5240*/  IMAD R12, R3, R156, RZ ;  /* 0x0000009c030c7224 */ /* 0x000fce00078e02ff */
.L_x_205:
[----:B------:R-:W-:Y:S05]  /*5250*/  BSYNC B1 ;  /* 0x0000000000017941 */ /* 0x000fea0003800000 */
.L_x_204:
[----:B-1----:R-:W-:Y:S01]  /*5260*/  @!P5 IMAD R3, R108, R155, R12 ;  /* 0x0000009b6c03d224 */ /* 0x002fe200078e020c */
[----:B------:R-:W-:Y:S04]  /*5270*/  BSSY B1, `(.L_x_206) ;  /* 0x0000006000017945 */ /* 0x000fe80003800000 */
[----:B------:R1:W-:Y:S01]  /*5280*/  @!P5 STG.E.U8 desc[UR36][R4.64+0xa8], R3 ;  /* 0x0000a8030400d986 */ /* 0x0003e2000c101124 */
[----:B------:R-:W-:Y:S05]  /*5290*/  @P2 BRA `(.L_x_207) ;  /* 0x00000000000c2947 */ /* 0x000fea0003800000 */
[----:B--2---:R-:W1:Y:S02]  /*52a0*/  LDG.E.U8 R157, desc[UR36][R8.64+0xa9] ;  /* 0x0000a924089d7981 */ /* 0x004e64000c1e1100 */
[----:B-1----:R-:W-:-:S05]  /*52b0*/  PRMT R3, R157, 0x8880, RZ ;  /* 0x000088809d037816 */ /* 0x002fca00000000ff */
[----:B------:R-:W-:-:S07]  /*52c0*/  IMAD R12, R3, R156, RZ ;  /* 0x0000009c030c7224 */ /* 0x000fce00078e02ff */
.L_x_207:
[----:B------:R-:W-:Y:S05]  /*52d0*/  BSYNC B1 ;  /* 0x0000000000017941 */ /* 0x000fea0003800000 */
.L_x_206:
        /* <DEDUP_REMOVED lines=11> */
.L_x_209:
[----:B------:R-:W-:Y:S05]  /*5390*/  BSYNC B1 ;  /* 0x0000000000017941 */ /* 0x000fea0003800000 */
.L_x_208:
[----:B-1----:R-:W-:Y:S01]  /*53a0*/  @!P4 IMAD R3, R110, R155, R12 ;  /* 0x0000009b6e03c224 */ /* 0x002fe200078e020c */
[----:B------:R-:W-:Y:S04]  /*53b0*/  BSSY B1, `(.L_x_210) ;  /* 0x0000006000017945 */ /* 0x000fe80003800000 */
[----:B------:R1:W-:Y:S01]  /*53c0*/  @!P4 STG.E.U8 desc[UR36][R6.64+0xa8], R3 ;  /* 0x0000a8030600c986 */ /* 0x0003e2000c101124 */
[----:B------:R-:W-:Y:S05]  /*53d0*/  @P3 BRA `(.L_x_211) ;  /* 0x00000000000c3947 */ /* 0x000fea0003800000 */
[----:B--2---:R-:W1:Y:S02]  /*53e0*/  LDG.E.U8 R157, desc[UR36][R10.64+0xa9] ;  /* 0x0000a9240a9d7981 */ /* 0x004e64000c1e1100 */
[----:B-1----:R-:W-:-:S05]  /*53f0*/  PRMT R3, R157, 0x8880, RZ ;  /* 0x000088809d037816 */ /* 0x002fca00000000ff */
[----:B------:R-:W-:-:S07]  /*5400*/  IMAD R12, R3, R156, RZ ;  /* 0x0000009c030c7224 */ /* 0x000fce00078e02ff */
.L_x_211:
[----:B------:R-:W-:Y:S05]  /*5410*/  BSYNC B1 ;  /* 0x0000000000017941 */ /* 0x000fea0003800000 */
.L_x_210:
[----:B------:R-:W-:Y:S01]  /*5420*/  @!P3 IMAD R111, R111, R155, R12 ;  /* 0x0000009b6f6fb224 */ /* 0x000fe200078e020c */
[----:B------:R-:W-:Y:S04]  /*5430*/  BSSY B1, `(.L_x_212) ;  /* 0x0000006000017945 */ /* 0x000fe80003800000 */
[----:B------:R0:W-:Y:S01]  /*5440*/  @!P3 STG.E.U8 desc[UR36][R6.64+0xa9], R111 ;  /* 0x0000a96f0600b986 */ /* 0x0001e2000c101124 */
[----:B------:R-:W-:Y:S05]  /*5450*/  @P5 BRA `(.L_x_213) ;  /* 0x00000000000c5947 */ /* 0x000fea0003800000 */
[----:B--2---:R-:W1:Y:S02]  /*5460*/  LDG.E.U8 R157, desc[UR36][R8.64+0xb0] ;  /* 0x0000b024089d7981 */ /* 0x004e64000c1e1100 */
[----:B-1----:R-:W-:-:S05]  /*5470*/  PRMT R3, R157, 0x8880, RZ ;  /* 0x000088809d037816 */ /* 0x002fca00000000ff */
[----:B------:R-:W-:-:S07]  /*5480*/  IMAD R12, R3, R156, RZ ;  /* 0x0000009c030c7224 */ /* 0x000fce00078e02ff */
.L_x_213:
[----:B------:R-:W-:Y:S05]  /*5490*/  BSYNC B1 ;  /* 0x0000000000017941 */ /* 0x000fea0003800000 */
.L_x_212:
[----:B-1----:R-:W-:Y:S01]  /*54a0*/  @!P5 IMAD R3, R112, R155, R12 ;  /* 0x0000009b7003d224 */ /* 0x002fe200078e020c */
[----:B------:R-:W-:Y:S04]  /*54b0*/  BSSY B1, `(.L_x_214) ;  /* 0x0000006000017945 */ /* 0x000fe80003800000 */
[----:B------:R1:W-:Y:S01]  /*54c0*/  @!P5 STG.E.U8 desc[UR36][R4.64+0xb0], R3 ;  /* 0x0000b0030400d986 */ /* 0x0003e2000c101124 */
[----:B------:R-:W-:Y:S05]  /*54d0*/  @P2 BRA `(.L_x_215) ;  /* 0x00000000000c2947 */ /* 0x000fea0003800000 */
[----:B--2---:R-:W1:Y:S02]  /*54e0*/  LDG.E.U8 R157, desc[UR36][R8.64+0xb1] ;  /* 0x0000b124089d7981 */ /* 0x004e64000c1e1100 */
[----:B-1----:R-:W-:-:S05]  /*54f0*/  PRMT R3, R157, 0x8880, RZ ;  /* 0x000088809d037816 */ /* 0x002fca00000000ff */
[----:B------:R-:W-:-:S07]  /*5500*/  IMAD R12, R3, R156, RZ ;  /* 0x0000009c030c7224 */ /* 0x000fce00078e02ff */
.L_x_215:
[----:B------:R-:W-:Y:S05]  /*5510*/  BSYNC B1 ;  /* 0x0000000000017941 */ /* 0x000fea0003800000 */
.L_x_214:
        /* <DEDUP_REMOVED lines=11> */
.L_x_217:
[----:B------:R-:W-:Y:S05]  /*55d0*/  BSYNC B1 ;  /* 0x0000000000017941 */ /* 0x000fea0003800000 */
.L_x_216:
[----:B-1----:R-:W-:Y:S01]  /*55e0*/  @!P4 IMAD R3, R114, R155, R12 ;  /* 0x0000009b7203c224 */ /* 0x002fe200078e020c */
[----:B------:R-:W-:Y:S04]  /*55f0*/  BSSY B1, `(.L_x_218) ;  /* 0x0000006000017945 */ /* 0x000fe80003800000 */
[----:B------:R1:W-:Y:S01]  /*5600*/  @!P4 STG.E.U8 desc[UR36][R6.64+0xb0], R3 ;  /* 0x0000b0030600c986 */ /* 0x0003e2000c101124 */
[----:B------:R-:W-:Y:S05]  /*5610*/  @P3 BRA `(.L_x_219) ;  /* 0x00000000000c3947 */ /* 0x000fea0003800000 */
[----:B--2---:R-:W1:Y:S02]  /*5620*/  LDG.E.U8 R157, desc[UR36][R10.64+0xb1] ;  /* 0x0000b1240a9d7981 */ /* 0x004e64000c1e1100 */
[----:B-1----:R-:W-:-:S05]  /*5630*/  PRMT R3, R157, 0x8880, RZ ;  /* 0x000088809d037816 */ /* 0x002fca00000000ff */
[----:B------:R-:W-:-:S07]  /*5640*/  IMAD R12, R3, R156, RZ ;  /* 0x0000009c030c7224 */ /* 0x000fce00078e02ff */
.L_x_219:
[----:B------:R-:W-:Y:S05]  /*5650*/  BSYNC B1 ;  /* 0x0000000000017941 */ /* 0x000fea0003800000 */
.L_x_218:
[----:B------:R-:W-:Y:S01]  /*5660*/  @!P3 IMAD R115, R115, R155, R12 ;  /* 0x0000009b7373b224 */ /* 0x000fe200078e020c */
[----:B------:R-:W-:Y:S04]  /*5670*/  BSSY B1, `(.L_x_220) ;  /* 0x0000006000017945 */ /* 0x000fe80003800000 */
[----:B------:R0:W-:Y:S01]  /*5680*/  @!P3 STG.E.U8 desc[UR36][R6.64+0xb1], R115 ;  /* 0x0000b1730600b986 */ /* 0x0001e2000c101124 */
[----:B------:R-:W-:Y:S05]  /*5690*/  @P5 BRA `(.L_x_221) ;  /* 0x00000000000c5947 */ /* 0x000fea0003800000 */
[----:B--2---:R-:W1:Y:S02]  /*56a0*/  LDG.E.U8 R157, desc[UR36][R8.64+0xb8] ;  /* 0x0000b824089d7981 */ /* 0x004e64000c1e1100 */
[----:B-1----:R-:W-:-:S05]  /*56b0*/  PRMT R3, R157, 0x8880, RZ ;  /* 0x000088809d037816 */ /* 0x002fca00000000ff */
[----:B------:R-:W-:-:S07]  /*56c0*/  IMAD R12, R3, R156, RZ ;  /* 0x0000009c030c7224 */ /* 0x000fce00078e02ff */
.L_x_221:
[----:B------:R-:W-:Y:S05]  /*56d0*/  BSYNC B1 ;  /* 0x0000000000017941 */ /* 0x000fea0003800000 */
.L_x_220:
[----:B-1----:R-:W-:Y:S01]  /*56e0*/  @!P5 IMAD R3, R116, R155, R12 ;  /* 0x0000009b7403d224 */ /* 0x002fe200078e020c */
[----:B------:R-:W-:Y:S04]  /*56f0*/  BSSY B1, `(.L_x_222) ;  /* 0x0000006000017945 */ /* 0x000fe80003800000 */
[----:B------:R1:W-:Y:S01]  /*5700*/  @!P5 STG.E.U8 desc[UR36][R4.64+0xb8], R3 ;  /* 0x0000b8030400d986 */ /* 0x0003e2000c101124 */
[----:B------:R-:W-:Y:S05]  /*5710*/  @P2 BRA `(.L_x_223) ;  /* 0x00000000000c2947 */ /* 0x000fea0003800000 */
[----:B--2---:R-:W1:Y:S02]  /*5720*/  LDG.E.U8 R157, desc[UR36][R8.64+0xb9] ;  /* 0x0000b924089d7981 */ /* 0x004e64000c1e1100 */
[----:B-1----:R-:W-:-:S05]  /*5730*/  PRMT R3, R157, 0x8880, RZ ;  /* 0x000088809d037816 */ /* 0x002fca00000000ff */
[----:B------:R-:W-:-:S07]  /*5740*/  IMAD R12, R3, R156, RZ ;  /* 0x0000009c030c7224 */ /* 0x000fce00078e02ff */
.L_x_223:
[----:B------:R-:W-:Y:S05]  /*5750*/  BSYNC B1 ;  /* 0x0000000000017941 */ /* 0x000fea0003800000 */
.L_x_222:
        /* <DEDUP_REMOVED lines=11> */
.L_x_225:
[----:B------:R-:W-:Y:S05]  /*5810*/  BSYNC B1 ;  /* 0x0000000000017941 */ /* 0x000fea0003800000 */
.L_x_224:
[----:B-1----:R-:W-:Y:S01]  /*5820*/  @!P4 IMAD R3, R118, R155, R12 ;  /* 0x0000009b7603c224 */ /* 0x002fe200078e020c */
[----:B------:R-:W-:Y:S04]  /*5830*/  BSSY B1, `(.L_x_226) ;  /* 0x0000006000017945 */ /* 0x000fe80003800000 */
[----:B------:R1:W-:Y:S01]  /*5840*/  @!P4 STG.E.U8 desc[UR36][R6.64+0xb8], R3 ;  /* 0x0000b8030600c986 */ /* 0x0003e2000c101124 */
[----:B------:R-:W-:Y:S05]  /*5850*/  @P3 BRA `(.L_x_227) ;  /* 0x00000000000c3947 */ /* 0x000fea0003800000 */
[----:B--2---:R-:W1:Y:S02]  /*5860*/  LDG.E.U8 R157, desc[UR36][R10.64+0xb9] ;  /* 0x0000b9240a9d7981 */ /* 0x004e64000c1e1100 */
[----:B-1----:R-:W-:-:S05]  /*5870*/  PRMT R3, R157, 0x8880, RZ ;  /* 0x000088809d037816 */ /* 0x002fca00000000ff */
[----:B------:R-:W-:-:S07]  /*5880*/  IMAD R12, R3, R156, RZ ;  /* 0x0000009c030c7224 */ /* 0x000fce00078e02ff */
.L_x_227:
[----:B------:R-:W-:Y:S05]  /*5890*/  BSYNC B1 ;  /* 0x0000000000017941 */ /* 0x000fea0003800000 */
.L_x_226:
[----:B------:R-:W-:Y:S01]  /*58a0*/  @!P3 IMAD R119, R119, R155, R12 ;  /* 0x0000009b7777b224 */ /* 0x000fe200078e020c */
[----:B------:R-:W-:Y:S04]  /*58b0*/  BSSY B1, `(.L_x_228) ;  /* 0x0000006000017945 */ /* 0x000fe80003800000 */
[----:B------:R0:W-:Y:S01]  /*58c0*/  @!P3 STG.E.U8 desc[UR36][R6.64+0xb9], R119 ;  /* 0x0000b9770600b986 */ /* 0x0001e2000c101124 */
[----:B------:R-:W-:Y:S05]  /*58d0*/  @P5 BRA `(.L_x_229) ;  /* 0x00000000000c5947 */ /* 0x000fea0003800000 */
[----:B--2---:R-:W1:Y:S02]  /*58e0*/  LDG.E.U8 R157, desc[UR36][R8.64+0xc0] ;  /* 0x0000c024089d7981 */ /* 0x004e64000c1e1100 */
[----:B-1----:R-:W-:-:S05]  /*58f0*/  PRMT R3, R157, 0x8880, RZ ;  /* 0x000088809d037816 */ /* 0x002fca00000000ff */
[----:B------:R-:W-:-:S07]  /*5900*/  IMAD R12, R3, R156, RZ ;  /* 0x0000009c030c7224 */ /* 0x000fce00078e02ff */
.L_x_229:
[----:B------:R-:W-:Y:S05]  /*5910*/  BSYNC B1 ;  /* 0x0000000000017941 */ /* 0x000fea0003800000 */
.L_x_228:
[----:B-1----:R-:W-:Y:S01]  /*5920*/  @!P5 IMAD R3, R120, R155, R12 ;  /* 0x0000009b7803d224 */ /* 0x002fe200078e020c */
[----:B------:R-:W-:Y:S04]  /*5930*/  BSSY B1, `(.L_x_230) ;  /* 0x0000006000017945 */ /* 0x000fe80003800000 */
[----:B------:R1:W-:Y:S01]  /*5940*/  @!P5 STG.E.U8 desc[UR36][R4.64+0xc0], R3 ;  /* 0x0000c0030400d986 */ /* 0x0003e2000c101124 */
[----:B------:R-:W-:Y:S05]  /*5950*/  @P2 BRA `(.L_x_231) ;  /* 0x00000000000c2947 */ /* 0x000fea0003800000 */
[----:B--2---:R-:W1:Y:S02]  /*5960*/  LDG.E.U8 R157, desc[UR36][R8.64+0xc1] ;  /* 0x0000c124089d7981 */ /* 0x004e64000c1e1100 */
[----:B-1----:R-:W-:-:S05]  /*5970*/  PRMT R3, R157, 0x8880, RZ ;  /* 0x000088809d037816 */ /* 0x002fca00000000ff */
[----:B------:R-:W-:-:S07]  /*5980*/  IMAD R12, R3, R156, RZ ;  /* 0x0000009c030c7224 */ /* 0x000fce00078e02ff */
.L_x_231:
[----:B------:R-:W-:Y:S05]  /*5990*/  BSYNC B1 ;  /* 0x0000000000017941 */ /* 0x000fea0003800000 */
.L_x_230:
        /* <DEDUP_REMOVED lines=11> */
.L_x_233:
[----:B------:R-:W-:Y:S05]  /*5a50*/  BSYNC B1 ;  /* 0x0000000000017941 */ /* 0x000fea0003800000 */
.L_x_232:
[----:B-1----:R-:W-:Y:S01]  /*5a60*/  @!P4 IMAD R3, R122, R155, R12 ;  /* 0x0000009b7a03c224 */ /* 0x002fe200078e020c */
[----:B------:R-:W-:Y:S04]  /*5a70*/  BSSY B1, `(.L_x_234) ;  /* 0x0000006000017945 */ /* 0x000fe80003800000 */
[----:B------:R1:W-:Y:S01]  /*5a80*/  @!P4 STG.E.U8 desc[UR36][R6.64+0xc0], R3 ;  /* 0x0000c0030600c986 */ /* 0x0003e2000c101124 */
[----:B------:R-:W-:Y:S05]  /*5a90*/  @P3 BRA `(.L_x_235) ;  /* 0x00000000000c3947 */ /* 0x000fea0003800000 */
[----:B--2---:R-:W1:Y:S02]  /*5aa0*/  LDG.E.U8 R157, desc[UR36][R10.64+0xc1] ;  /* 0x0000c1240a9d7981 */ /* 0x004e64000c1e1100 */
[----:B-1----:R-:W-:-:S05]  /*5ab0*/  PRMT R3, R157, 0x8880, RZ ;  /* 0x000088809d037816 */ /* 0x002fca00000000ff */
[----:B------:R-:W-:-:S07]  /*5ac0*/  IMAD R12, R3, R156, RZ ;  /* 0x0000009c030c7224 */ /* 0x000fce00078e02ff */
.L_x_235:
[----:B------:R-:W-:Y:S05]  /*5ad0*/  BSYNC B1 ;  /* 0x0000000000017941 */ /* 0x000fea0003800000 */
.L_x_234:
[----:B------:R-:W-:Y:S01]  /*5ae0*/  @!P3 IMAD R123, R123, R155, R12 ;  /* 0x0000009b7b7bb224 */ /* 0x000fe200078e020c */
[----:B------:R-:W-:Y:S04]  /*5af0*/  BSSY B1, `(.L_x_236) ;  /* 0x0000006000017945 */ /* 0x000fe80003800000 */
[----:B------:R0:W-:Y:S01]  /*5b00*/  @!P3 STG.E.U8 desc[UR36][R6.64+0xc1], R123 ;  /* 0x0000c17b0600b986 */ /* 0x0001e2000c101124 */
[----:B------:R-:W-:Y:S05]  /*5b10*/  @P5 BRA `(.L_x_237) ;  /* 0x00000000000c5947 */ /* 0x000fea0003800000 */
[----:B--2---:R-:W1:Y:S02]  /*5b20*/  LDG.E.U8 R157, desc[UR36][R8.64+0xc8] ;  /* 0x0000c824089d7981 */ /* 0x004e64000c1e1100 */
[----:B-1----:R-:W-:-:S05]  /*5b30*/  PRMT R3, R157, 0x8880, RZ ;  /* 0x000088809d037816 */ /* 0x002fca00000000ff */
[----:B------:R-:W-:-:S07]  /*5b40*/  IMAD R12, R3, R156, RZ ;  /* 0x0000009c030c7224 */ /* 0x000fce00078e02ff */
.L_x_237:
[----:B------:R-:W-:Y:S05]  /*5b50*/  BSYNC B1 ;  /* 0x0000000000017941 */ /* 0x000fea0003800000 */
.L_x_236:
[----:B-1----:R-:W-:Y:S01]  /*5b60*/  @!P5 IMAD R3, R124, R155, R12 ;  /* 0x0000009b7c03d224 */ /* 0x002fe200078e020c */
[----:B------:R-:W-:Y:S04]  /*5b70*/  BSSY B1, `(.L_x_238) ;  /* 0x0000006000017945 */ /* 0x000fe80003800000 */
[----:B------:R1:W-:Y:S01]  /*5b80*/  @!P5 STG.E.U8 desc[UR36][R4.64+0xc8], R3 ;  /* 0x0000c8030400d986 */ /* 0x0003e2000c101124 */
[----:B------:R-:W-:Y:S05]  /*5b90*/  @P2 BRA `(.L_x_239) ;  /* 0x00000000000c2947 */ /* 0x000fea0003800000 */
[----:B--2---:R-:W1:Y:S02]  /*5ba0*/  LDG.E.U8 R157, desc[UR36][R8.64+0xc9] ;  /* 0x0000c924089d7981 */ /* 0x004e64000c1e1100 */
[----:B-1----:R-:W-:-:S05]  /*5bb0*/  PRMT R3, R157, 0x8880, RZ ;  /* 0x000088809d037816 */ /* 0x002fca00000000ff */
[----:B------:R-:W-:-:S07]  /*5bc0*/  IMAD R12, R3, R156, RZ ;  /* 0x0000009c030c7224 */ /* 0x000fce00078e02ff */
.L_x_239:
[----:B------:R-:W-:Y:S05]  /*5bd0*/  BSYNC B1 ;  /* 0x0000000000017941 */ /* 0x000fea0003800000 */
.L_x_238:
        /* <DEDUP_REMOVED lines=11> */
.L_x_241:
[----:B------:R-:W-:Y:S05]  /*5c90*/  BSYNC B1 ;  /* 0x0000000000017941 */ /* 0x000fea0003800000 */
.L_x_240:
[----:B-1----:R-:W-:Y:S01]  /*5ca0*/  @!P4 IMAD R3, R126, R155, R12 ;  /* 0x0000009b7e03c224 */ /* 0x002fe200078e020c */
[----:B------:R-:W-:Y:S04]  /*5cb0*/  BSSY B1, `(.L_x_242) ;  /* 0x0000006000017945 */ /* 0x000fe80003800000 */
[----:B------:R1:W-:Y:S01]  /*5cc0*/  @!P4 STG.E.U8 desc[UR36][R6.64+0xc8], R3 ;  /* 0x0000c8030600c986 */ /* 0x0003e2000c101124 */
[----:B------:R-:W-:Y:S05]  /*5cd0*/  @P3 BRA `(.L_x_243) ;  /* 0x00000000000c3947 */ /* 0x000fea0003800000 */
[----:B--2---:R-:W1:Y:S02]  /*5ce0*/  LDG.E.U8 R157, desc[UR36][R10.64+0xc9] ;  /* 0x0000c9240a9d7981 */ /* 0x004e64000c1e1100 */
[----:B-1----:R-:W-:-:S05]  /*5cf0*/  PRMT R3, R157, 0x8880, RZ ;  /* 0x000088809d037816 */ /* 0x002fca00000000ff */
[----:B------:R-:W-:-:S07]  /*5d00*/  IMAD R12, R3, R156, RZ ;  /* 0x0000009c030c7224 */ /* 0x000fce00078e02ff */
.L_x_243:
[----:B------:R-:W-:Y:S05]  /*5d10*/  BSYNC B1 ;  /* 0x0000000000017941 */ /* 0x000fea0003800000 */
.L_x_242:
[----:B------:R-:W-:Y:S01]  /*5d20*/  @!P3 IMAD R127, R127, R155, R12 ;  /* 0x0000009b7f7fb224 */ /* 0x000fe200078e020c */
[----:B------:R-:W-:Y:S04]  /*5d30*/  BSSY B1, `(.L_x_244) ;  /* 0x0000006000017945 */ /* 0x000fe80003800000 */
[----:B------:R0:W-:Y:S01]  /*5d40*/  @!P3 STG.E.U8 desc[UR36][R6.64+0xc9], R127 ;  /* 0x0000c97f0600b986 */ /* 0x0001e2000c101124 */
[----:B------:R-:W-:Y:S05]  /*5d50*/  @P5 BRA `(.L_x_245) ;  /* 0x00000000000c5947 */ /* 0x000fea0003800000 */
[----:B--2---:R-:W1:Y:S02]  /*5d60*/  LDG.E.U8 R157, desc[UR36][R8.64+0xd0] ;  /* 0x0000d024089d7981 */ /* 0x004e64000c1e1100 */
[----:B-1----:R-:W-:-:S05]  /*5d70*/  PRMT R3, R157, 0x8880, RZ ;  /* 0x000088809d037816 */ /* 0x002fca00000000ff */
[----:B------:R-:W-:-:S07]  /*5d80*/  IMAD R12, R3, R156, RZ ;  /* 0x0000009c030c7224 */ /* 0x000fce00078e02ff */
.L_x_245:
[----:B------:R-:W-:Y:S05]  /*5d90*/  BSYNC B1 ;  /* 0x0000000000017941 */ /* 0x000fea0003800000 */
.L_x_244:
[----:B-1----:R-:W-:Y:S01]  /*5da0*/  @!P5 IMAD R3, R128, R155, R12 ;  /* 0x0000009b8003d224 */ /* 0x002fe200078e020c */
[----:B------:R-:W-:Y:S04]  /*5db0*/  BSSY B1, `(.L_x_246) ;  /* 0x0000006000017945 */ /* 0x000fe80003800000 */
[----:B------:R1:W-:Y:S01]  /*5dc0*/  @!P5 STG.E.U8 desc[UR36][R4.64+0xd0], R3 ;  /* 0x0000d0030400d986 */ /* 0x0003e2000c101124 */
[----:B------:R-:W-:Y:S05]  /*5dd0*/  @P2 BRA `(.L_x_247) ;  /* 0x00000000000c2947 */ /* 0x000fea0003800000 */
[----:B--2---:R-:W1:Y:S02]  /*5de0*/  LDG.E.U8 R157, desc[UR36][R8.64+0xd1] ;  /* 0x0000d124089d7981 */ /* 0x004e64000c1e1100 */
[----:B-1----:R-:W-:-:S05]  /*5df0*/  PRMT R3, R157, 0x8880, RZ ;  /* 0x000088809d037816 */ /* 0x002fca00000000ff */
[----:B------:R-:W-:-:S07]  /*5e00*/  IMAD R12, R3, R156, RZ ;  /* 0x0000009c030c7224 */ /* 0x000fce00078e02ff */
.L_x_247:
[----:B------:R-:W-:Y:S05]  /*5e10*/  BSYNC B1 ;  /* 0x0000000000017941 */ /* 0x000fea0003800000 */
.L_x_246:
        /* <DEDUP_REMOVED lines=11> */
.L_x_249:
[----:B------:R-:W-:Y:S05]  /*5ed0*/  BSYNC B1 ;  /* 0x0000000000017941 */ /* 0x000fea0003800000 */
.L_x_248:
[----:B-1----:R-:W-:Y:S01]  /*5ee0*/  @!P4 IMAD R3, R130, R155, R12 ;  /* 0x0000009b8203c224 */ /* 0x002fe200078e020c */
[----:B------:R-:W-:Y:S04]  /*5ef0*/  BSSY B1, `(.L_x_250) ;  /* 0x0000006000017945 */ /* 0x000fe80003800000 */
[----:B------:R1:W-:Y:S01]  /*5f00*/  @!P4 STG.E.U8 desc[UR36][R6.64+0xd0], R3 ;  /* 0x0000d0030600c986 */ /* 0x0003e2000c101124 */
[----:B------:R-:W-:Y:S05]  /*5f10*/  @P3 BRA `(.L_x_251) ;  /* 0x00000000000c3947 */ /* 0x000fea0003800000 */
[----:B--2---:R-:W1:Y:S02]  /*5f20*/  LDG.E.U8 R157, desc[UR36][R10.64+0xd1] ;  /* 0x0000d1240a9d7981 */ /* 0x004e64000c1e1100 */
[----:B-1----:R-:W-:-:S05]  /*5f30*/  PRMT R3, R157, 0x8880, RZ ;  /* 0x000088809d037816 */ /* 0x002fca00000000ff */
[----:B------:R-:W-:-:S07]  /*5f40*/  IMAD R12, R3, R156, RZ ;  /* 0x0000009c030c7224 */ /* 0x000fce00078e02ff */
.L_x_251:
[----:B------:R-:W-:Y:S05]  /*5f50*/  BSYNC B1 ;  /* 0x0000000000017941 */ /* 0x000fea0003800000 */
.L_x_250:
[----:B------:R-:W-:Y:S01]  /*5f60*/  @!P3 IMAD R131, R131, R155, R12 ;  /* 0x0000009b8383b224 */ /* 0x000fe200078e020c */
[----:B------:R-:W-:Y:S04]  /*5f70*/  BSSY B1, `(.L_x_252) ;  /* 0x0000006000017945 */ /* 0x000fe80003800000 */
[----:B------:R0:W-:Y:S01]  /*5f80*/  @!P3 STG.E.U8 desc[UR36][R6.64+0xd1], R131 ;  /* 0x0000d1830600b986 */ /* 0x0001e2000c101124 */
[----:B------:R-:W-:Y:S05]  /*5f90*/  @P5 BRA `(.L_x_253) ;  /* 0x00000000000c5947 */ /* 0x000fea0003800000 */
[----:B--2---:R-:W1:Y:S02]  /*5fa0*/  LDG.E.U8 R157, desc[UR36][R8.64+0xd8] ;  /* 0x0000d824089d7981 */ /* 0x004e64000c1e1100 */
[----:B-1----:R-:W-:-:S05]  /*5fb0*/  PRMT R3, R157, 0x8880, RZ ;  /* 0x000088809d037816 */ /* 0x002fca00000000ff */
[----:B------:R-:W-:-:S07]  /*5fc0*/  IMAD R12, R3, R156, RZ ;  /* 0x0000009c030c7224 */ /* 0x000fce00078e02ff */
.L_x_253:
[----:B------:R-:W-:Y:S05]  /*5fd0*/  BSYNC B1 ;  /* 0x0000000000017941 */ /* 0x000fea0003800000 */
.L_x_252:
[----:B-1----:R-:W-:Y:S01]  /*5fe0*/  @!P5 IMAD R3, R132, R155, R12 ;  /* 0x0000009b8403d224 */ /* 0x002fe200078e020c */
[----:B------:R-:W-:Y:S04]  /*5ff0*/  BSSY B1, `(.L_x_254) ;  /* 0x0000006000017945 */ /* 0x000fe80003800000 */
[----:B------:R1:W-:Y:S01]  /*6000*/  @!P5 STG.E.U8 desc[UR36][R4.64+0xd8], R3 ;  /* 0x0000d8030400d986 */ /* 0x0003e2000c101124 */
[----:B------:R-:W-:Y:S05]  /*6010*/  @P2 BRA `(.L_x_255) ;  /* 0x00000000000c2947 */ /* 0x000fea0003800000 */
[----:B--2---:R-:W1:Y:S02]  /*6020*/  LDG.E.U8 R157, desc[UR36][R8.64+0xd9] ;  /* 0x0000d924089d7981 */ /* 0x004e64000c1e1100 */
[----:B-1----:R-:W-:-:S05]  /*6030*/  PRMT R3, R157, 0x8880, RZ ;  /* 0x000088809d037816 */ /* 0x002fca00000000ff */
[----:B------:R-:W-:-:S07]  /*6040*/  IMAD R12, R3, R156, RZ ;  /* 0x0000009c030c7224 */ /* 0x000fce00078e02ff */
.L_x_255:
[----:B------:R-:W-:Y:S05]  /*6050*/  BSYNC B1 ;  /* 0x0000000000017941 */ /* 0x000fea0003800000 */
.L_x_254:
        /* <DEDUP_REMOVED lines=11> */
.L_x_257:
[----:B------:R-:W-:Y:S05]  /*6110*/  BSYNC B1 ;  /* 0x0000000000017941 */ /* 0x000fea0003800000 */
.L_x_256:
[----:B-1----:R-:W-:Y:S01]  /*6120*/  @!P4 IMAD R3, R134, R155, R12 ;  /* 0x0000009b8603c224 */ /* 0x002fe200078e020c */
[----:B------:R-:W-:Y:S04]  /*6130*/  BSSY B1, `(.L_x_258) ;  /* 0x0000006000017945 */ /* 0x000fe80003800000 */
[----:B------:R1:W-:Y:S01]  /*6140*/  @!P4 STG.E.U8 desc[UR36][R6.64+0xd8], R3 ;  /* 0x0000d8030600c986 */ /* 0x0003e2000c101124 */
[----:B------:R-:W-:Y:S05]  /*6150*/  @P3 BRA `(.L_x_259) ;  /* 0x00000000000c3947 */ /* 0x000fea0003800000 */
[----:B--2---:R-:W1:Y:S02]  /*6160*/  LDG.E.U8 R157, desc[UR36][R10.64+0xd9] ;  /* 0x0000d9240a9d7981 */ /* 0x004e64000c1e1100 */
[----:B-1----:R-:W-:-:S05]  /*6170*/  PRMT R3, R157, 0x8880, RZ ;  /* 0x000088809d037816 */ /* 0x002fca00000000ff */
[----:B------:R-:W-:-:S07]  /*6180*/  IMAD R12, R3, R156, RZ ;  /* 0x0000009c030c7224 */ /* 0x000fce00078e02ff */
.L_x_259:
[----:B------:R-:W-:Y:S05]  /*6190*/  BSYNC B1 ;  /* 0x0000000000017941 */ /* 0x000fea0003800000 */
.L_x_258:
[----:B------:R-:W-:Y:S01]  /*61a0*/  @!P3 IMAD R135, R135, R155, R12 ;  /* 0x0000009b8787b224 */ /* 0x000fe200078e020c */
[----:B------:R-:W-:Y:S04]  /*61b0*/  BSSY B1, `(.L_x_260) ;  /* 0x0000006000017945 */ /* 0x000fe80003800000 */
[----:B------:R0:W-:Y:S01]  /*61c0*/  @!P3 STG.E.U8 desc[UR36][R6.64+0xd9], R135 ;  /* 0x0000d9870600b986 */ /* 0x0001e2000c101124 */
[----:B------:R-:W-:Y:S05]  /*61d0*/  @P5 BRA `(.L_x_261) ;  /* 0x00000000000c5947 */ /* 0x000fea0003800000 */
[----:B--2---:R-:W1:Y:S02]  /*61e0*/  LDG.E.U8 R157, desc[UR36][R8.64+0xe0] ;  /* 0x0000e024089d7981 */ /* 0x004e64000c1e1100 */
[----:B-1----:R-:W-:-:S05]  /*61f0*/  PRMT R3, R157, 0x8880, RZ ;  /* 0x000088809d037816 */ /* 0x002fca00000000ff */
[----:B------:R-:W-:-:S07]  /*6200*/  IMAD R12, R3, R156, RZ ;  /* 0x0000009c030c7224 */ /* 0x000fce00078e02ff */
.L_x_261:
[----:B------:R-:W-:Y:S05]  /*6210*/  BSYNC B1 ;  /* 0x0000000000017941 */ /* 0x000fea0003800000 */
.L_x_260:
[----:B-1----:R-:W-:Y:S01]  /*6220*/  @!P5 IMAD R3, R136, R155, R12 ;  /* 0x0000009b8803d224 */ /* 0x002fe200078e020c */
[----:B------:R-:W-:Y:S04]  /*6230*/  BSSY B1, `(.L_x_262) ;  /* 0x0000006000017945 */ /* 0x000fe80003800000 */
[----:B------:R1:W-:Y:S01]  /*6240*/  @!P5 STG.E.U8 desc[UR36][R4.64+0xe0], R3 ;  /* 0x0000e0030400d986 */ /* 0x0003e2000c101124 */
[----:B------:R-:W-:Y:S05]  /*6250*/  @P2 BRA `(.L_x_263) ;  /* 0x00000000000c2947 */ /* 0x000fea0003800000 */
[----:B--2---:R-:W1:Y:S02]  /*6260*/  LDG.E.U8 R157, desc[UR36][R8.64+0xe1] ;  /* 0x0000e124089d7981 */ /* 0x004e64000c1e1100 */
[----:B-1----:R-:W-:-:S05]  /*6270*/  PRMT R3, R157, 0x8880, RZ ;  /* 0x000088809d037816 */ /* 0x002fca00000000ff */
[----:B------:R-:W-:-:S07]  /*6280*/  IMAD R12, R3, R156, RZ ;  /* 0x0000009c030c7224 */ /* 0x000fce00078e02ff */
.L_x_263:
[----:B------:R-:W-:Y:S05]  /*6290*/  BSYNC B1 ;  /* 0x0000000000017941 */ /* 0x000fea0003800000 */
.L_x_262:
        /* <DEDUP_REMOVED lines=11> */
.L_x_265:
[----:B------:R-:W-:Y:S05]  /*6350*/  BSYNC B1 ;  /* 0x0000000000017941 */ /* 0x000fea0003800000 */
.L_x_264:
[----:B-1----:R-:W-:Y:S01]  /*6360*/  @!P4 IMAD R3, R138, R155, R12 ;  /* 0x0000009b8a03c224 */ /* 0x002fe200078e020c */
[----:B------:R-:W-:Y:S04]  /*6370*/  BSSY B1, `(.L_x_266) ;  /* 0x0000006000017945 */ /* 0x000fe80003800000 */
[----:B------:R1:W-:Y:S01]  /*6380*/  @!P4 STG.E.U8 desc[UR36][R6.64+0xe0], R3 ;  /* 0x0000e0030600c986 */ /* 0x0003e2000c101124 */
[----:B------:R-:W-:Y:S05]  /*6390*/  @P3 BRA `(.L_x_267) ;  /* 0x00000000000c3947 */ /* 0x000fea0003800000 */
[----:B--2---:R-:W1:Y:S02]  /*63a0*/  LDG.E.U8 R157, desc[UR36][R10.64+0xe1] ;  /* 0x0000e1240a9d7981 */ /* 0x004e64000c1e1100 */
[----:B-1----:R-:W-:-:S05]  /*63b0*/  PRMT R3, R157, 0x8880, RZ ;  /* 0x000088809d037816 */ /* 0x002fca00000000ff */
[----:B------:R-:W-:-:S07]  /*63c0*/  IMAD R12, R3, R156, RZ ;  /* 0x0000009c030c7224 */ /* 0x000fce00078e02ff */
.L_x_267:
[----:B------:R-:W-:Y:S05]  /*63d0*/  BSYNC B1 ;  /* 0x0000000000017941 */ /* 0x000fea0003800000 */
.L_x_266:
[----:B------:R-:W-:Y:S01]  /*63e0*/  @!P3 IMAD R139, R139, R155, R12 ;  /* 0x0000009b8b8bb224 */ /* 0x000fe200078e020c */
[----:B------:R-:W-:Y:S04]  /*63f0*/  BSSY B1, `(.L_x_268) ;  /* 0x0000006000017945 */ /* 0x000fe80003800000 */
[----:B------:R0:W-:Y:S01]  /*6400*/  @!P3 STG.E.U8 desc[UR36][R6.64+0xe1], R139 ;  /* 0x0000e18b0600b986 */ /* 0x0001e2000c101124 */
[----:B------:R-:W-:Y:S05]  /*6410*/  @P5 BRA `(.L_x_269) ;  /* 0x00000000000c5947 */ /* 0x000fea0003800000 */
[----:B--2---:R-:W1:Y:S02]  /*6420*/  LDG.E.U8 R157, desc[UR36][R8.64+0xe8] ;  /* 0x0000e824089d7981 */ /* 0x004e64000c1e1100 */
[----:B-1----:R-:W-:-:S05]  /*6430*/  PRMT R3, R157, 0x8880, RZ ;  /* 0x000088809d037816 */ /* 0x002fca00000000ff */
[----:B------:R-:W-:-:S07]  /*6440*/  IMAD R12, R3, R156, RZ ;  /* 0x0000009c030c7224 */ /* 0x000fce00078e02ff */
.L_x_269:
[----:B------:R-:W-:Y:S05]  /*6450*/  BSYNC B1 ;  /* 0x0000000000017941 */ /* 0x000fea0003800000 */
.L_x_268:
[----:B-1----:R-:W-:Y:S01]  /*6460*/  @!P5 IMAD R3, R140, R155, R12 ;  /* 0x0000009b8c03d224 */ /* 0x002fe200078e020c */
[----:B------:R-:W-:Y:S04]  /*6470*/  BSSY B1, `(.L_x_270) ;  /* 0x0000006000017945 */ /* 0x000fe80003800000 */
[----:B------:R1:W-:Y:S01]  /*6480*/  @!P5 STG.E.U8 desc[UR36][R4.64+0xe8], R3 ;  /* 0x0000e8030400d986 */ /* 0x0003e2000c101124 */
[----:B------:R-:W-:Y:S05]  /*6490*/  @P2 BRA `(.L_x_271) ;  /* 0x00000000000c2947 */ /* 0x000fea0003800000 */
[----:B--2---:R-:W1:Y:S02]  /*64a0*/  LDG.E.U8 R157, desc[UR36][R8.64+0xe9] ;  /* 0x0000e924089d7981 */ /* 0x004e64000c1e1100 */
[----:B-1----:R-:W-:-:S05]  /*64b0*/  PRMT R3, R157, 0x8880, RZ ;  /* 0x000088809d037816 */ /* 0x002fca00000000ff */
[----:B------:R-:W-:-:S07]  /*64c0*/  IMAD R12, R3, R156, RZ ;  /* 0x0000009c030c7224 */ /* 0x000fce00078e02ff */
.L_x_271:
[----:B------:R-:W-:Y:S05]  /*64d0*/  BSYNC B1 ;  /* 0x0000000000017941 */ /* 0x000fea0003800000 */
.L_x_270:
        /* <DEDUP_REMOVED lines=11> */
.L_x_273:
[----:B------:R-:W-:Y:S05]  /*6590*/  BSYNC B1 ;  /* 0x0000000000017941 */ /* 0x000fea0003800000 */
.L_x_272:
[----:B-1----:R-:W-:Y:S01]  /*65a0*/  @!P4 IMAD R3, R142, R155, R12 ;  /* 0x0000009b8e03c224 */ /* 0x002fe200078e020c */
[----:B------:R-:W-:Y:S04]  /*65b0*/  BSSY B1, `(.L_x_274) ;  /* 0x0000006000017945 */ /* 0x000fe80003800000 */
[----:B------:R1:W-:Y:S01]  /*65c0*/  @!P4 STG.E.U8 desc[UR36][R6.64+0xe8], R3 ;  /* 0x0000e8030600c986 */ /* 0x0003e2000c101124 */
[----:B------:R-:W-:Y:S05]  /*65d0*/  @P3 BRA `(.L_x_275) ;  /* 0x00000000000c3947 */ /* 0x000fea0003800000 */
[----:B--2---:R-:W1:Y:S02]  /*65e0*/  LDG.E.U8 R157, desc[UR36][R10.64+0xe9] ;  /* 0x0000e9240a9d7981 */ /* 0x004e64000c1e1100 */
[----:B-1----:R-:W-:-:S05]  /*65f0*/  PRMT R3, R157, 0x8880, RZ ;  /* 0x000088809d037816 */ /* 0x002fca00000000ff */
[----:B------:R-:W-:-:S07]  /*6600*/  IMAD R12, R3, R156, RZ ;  /* 0x0000009c030c7224 */ /* 0x000fce00078e02ff */
.L_x_275:
[----:B------:R-:W-:Y:S05]  /*6610*/  BSYNC B1 ;  /* 0x0000000000017941 */ /* 0x000fea0003800000 */
.L_x_274:
[----:B------:R-:W-:Y:S01]  /*6620*/  @!P3 IMAD R143, R143, R155, R12 ;  /* 0x0000009b8f8fb224 */ /* 0x000fe200078e020c */
[----:B------:R-:W-:Y:S04]  /*6630*/  BSSY B1, `(.L_x_276) ;  /* 0x0000006000017945 */ /* 0x000fe80003800000 */
[----:B------:R0:W-:Y:S01]  /*6640*/  @!P3 STG.E.U8 desc[UR36][R6.64+0xe9], R143 ;  /* 0x0000e98f0600b986 */ /* 0x0001e2000c101124 */
[----:B------:R-:W-:Y:S05]  /*6650*/  @P5 BRA `(.L_x_277) ;  /* 0x00000000000c5947 */ /* 0x000fea0003800000 */
[----:B--2---:R-:W1:Y:S02]  /*6660*/  LDG.E.U8 R157, desc[UR36][R8.64+0xf0] ;  /* 0x0000f024089d7981 */ /* 0x004e64000c1e1100 */
[----:B-1----:R-:W-:-:S05]  /*6670*/  PRMT R3, R157, 0x8880, RZ ;  /* 0x000088809d037816 */ /* 0x002fca00000000ff */
[----:B------:R-:W-:-:S07]  /*6680*/  IMAD R12, R3, R156, RZ ;  /* 0x0000009c030c7224 */ /* 0x000fce00078e02ff */
.L_x_277:
[----:B------:R-:W-:Y:S05]  /*6690*/  BSYNC B1 ;  /* 0x0000000000017941 */ /* 0x000fea0003800000 */
.L_x_276:
[----:B-1----:R-:W-:Y:S01]  /*66a0*/  @!P5 IMAD R3, R144, R155, R12 ;  /* 0x0000009b9003d224 */ /* 0x002fe200078e020c */
[----:B------:R-:W-:Y:S04]  /*66b0*/  BSSY B1, `(.L_x_278) ;  /* 0x0000006000017945 */ /* 0x000fe80003800000 */
[----:B------:R1:W-:Y:S01]  /*66c0*/  @!P5 STG.E.U8 desc[UR36][R4.64+0xf0], R3 ;  /* 0x0000f0030400d986 */ /* 0x0003e2000c101124 */
[----:B------:R-:W-:Y:S05]  /*66d0*/  @P2 BRA `(.L_x_279) ;  /* 0x00000000000c2947 */ /* 0x000fea0003800000 */
[----:B--2---:R-:W1:Y:S02]  /*66e0*/  LDG.E.U8 R157, desc[UR36][R8.64+0xf1] ;  /* 0x0000f124089d7981 */ /* 0x004e64000c1e1100 */
[----:B-1----:R-:W-:-:S05]  /*66f0*/  PRMT R3, R157, 0x8880, RZ ;  /* 0x000088809d037816 */ /* 0x002fca00000000ff */
[----:B------:R-:W-:-:S07]  /*6700*/  IMAD R12, R3, R156, RZ ;  /* 0x0000009c030c7224 */ /* 0x000fce00078e02ff */
.L_x_279:
[----:B------:R-:W-:Y:S05]  /*6710*/  BSYNC B1 ;  /* 0x0000000000017941 */ /* 0x000fea0003800000 */
.L_x_278:
[C---:B------:R-:W-:Y:S01]  /*6720*/  ISETP.LT.OR P4, PT, R0.reuse, 0xf1, !P0 ;  /* 0x000000f10000780c */ /* 0x040fe20004781670 */
[----:B------:R-:W-:Y:S01]  /*6730*/  @!P2 IMAD R145, R145, R155, R12 ;  /* 0x0000009b9191a224 */ /* 0x000fe200078e020c */
[----:B------:R-:W-:Y:S01]  /*6740*/  BSSY B1, `(.L_x_280) ;  /* 0x000000a000017945 */ /* 0x000fe20003800000 */
[C---:B------:R-:W-:Y:S02]  /*6750*/  ISETP.LT.OR P3, PT, R0.reuse, 0xf2, !P0 ;  /* 0x000000f20000780c */ /* 0x040fe40004761670 */
        /* <DEDUP_REMOVED lines=8> */
.L_x_281:
[----:B------:R-:W-:Y:S05]  /*67e0*/  BSYNC B1 ;  /* 0x0000000000017941 */ /* 0x000fea0003800000 */
.L_x_280:
[----:B-1----:R-:W-:Y:S01]  /*67f0*/  @!P4 IMAD R3, R146, R155, R12 ;  /* 0x0000009b9203c224 */ /* 0x002fe200078e020c */
[----:B------:R-:W-:Y:S04]  /*6800*/  BSSY B1, `(.L_x_282) ;  /* 0x0000006000017945 */ /* 0x000fe80003800000 */
[----:B------:R1:W-:Y:S01]  /*6810*/  @!P4 STG.E.U8 desc[UR36][R6.64+0xf0], R3 ;  /* 0x0000f0030600c986 */ /* 0x0003e2000c101124 */
[----:B------:R-:W-:Y:S05]  /*6820*/  @P3 BRA `(.L_x_283) ;  /* 0x00000000000c3947 */ /* 0x000fea0003800000 */
[----:B--2---:R-:W1:Y:S02]  /*6830*/  LDG.E.U8 R157, desc[UR36][R10.64+0xf1] ;  /* 0x0000f1240a9d7981 */ /* 0x004e64000c1e1100 */
[----:B-1----:R-:W-:-:S05]  /*6840*/  PRMT R3, R157, 0x8880, RZ ;  /* 0x000088809d037816 */ /* 0x002fca00000000ff */
[----:B------:R-:W-:-:S07]  /*6850*/  IMAD R12, R3, R156, RZ ;  /* 0x0000009c030c7224 */ /* 0x000fce00078e02ff */
.L_x_283:
[----:B------:R-:W-:Y:S05]  /*6860*/  BSYNC B1 ;  /* 0x0000000000017941 */ /* 0x000fea0003800000 */
.L_x_282:
[----:B------:R-:W-:Y:S01]  /*6870*/  @!P3 IMAD R147, R147, R155, R12 ;  /* 0x0000009b9393b224 */ /* 0x000fe200078e020c */
[----:B------:R-:W-:Y:S04]  /*6880*/  BSSY B1, `(.L_x_284) ;  /* 0x0000006000017945 */ /* 0x000fe80003800000 */
[----:B------:R0:W-:Y:S01]  /*6890*/  @!P3 STG.E.U8 desc[UR36][R6.64+0xf1], R147 ;  /* 0x0000f1930600b986 */ /* 0x0001e2000c101124 */
[----:B------:R-:W-:Y:S05]  /*68a0*/  @P2 BRA `(.L_x_285) ;  /* 0x00000000000c2947 */ /* 0x000fea0003800000 */
[----:B--2---:R-:W1:Y:S02]  /*68b0*/  LDG.E.U8 R157, desc[UR36][R8.64+0xf8] ;  /* 0x0000f824089d7981 */ /* 0x004e64000c1e1100 */
[----:B-1----:R-:W-:-:S05]  /*68c0*/  PRMT R3, R157, 0x8880, RZ ;  /* 0x000088809d037816 */ /* 0x002fca00000000ff */
[----:B------:R-:W-:-:S07]  /*68d0*/  IMAD R12, R3, R156, RZ ;  /* 0x0000009c030c7224 */ /* 0x000fce00078e02ff */
.L_x_285:
[----:B------:R-:W-:Y:S05]  /*68e0*/  BSYNC B1 ;  /* 0x0000000000017941 */ /* 0x000fea0003800000 */
.L_x_284:
[----:B-1----:R-:W-:Y:S01]  /*68f0*/  @!P2 IMAD R3, R148, R155, R12 ;  /* 0x0000009b9403a224 */ /* 0x002fe200078e020c */
[----:B------:R-:W-:Y:S04]  /*6900*/  BSSY B1, `(.L_x_286) ;  /* 0x0000006000017945 */ /* 0x000fe80003800000 */
[----:B------:R1:W-:Y:S01]  /*6910*/  @!P2 STG.E.U8 desc[UR36][R4.64+0xf8], R3 ;  /* 0x0000f8030400a986 */ /* 0x0003e2000c101124 */
[----:B------:R-:W-:Y:S05]  /*6920*/  @P1 BRA `(.L_x_287) ;  /* 0x00000000000c1947 */ /* 0x000fea0003800000 */
[----:B--2---:R-:W1:Y:S02]  /*6930*/  LDG.E.U8 R157, desc[UR36][R8.64+0xf9] ;  /* 0x0000f924089d7981 */ /* 0x004e64000c1e1100 */
[----:B-1----:R-:W-:-:S05]  /*6940*/  PRMT R3, R157, 0x8880, RZ ;  /* 0x000088809d037816 */ /* 0x002fca00000000ff */
[----:B------:R-:W-:-:S07]  /*6950*/  IMAD R12, R3, R156, RZ ;  /* 0x0000009c030c7224 */ /* 0x000fce00078e02ff */
.L_x_287:
[----:B------:R-:W-:Y:S05]  /*6960*/  BSYNC B1 ;  /* 0x0000000000017941 */ /* 0x000fea0003800000 */
.L_x_286:
[----:B------:R-:W-:Y:S01]  /*6970*/  @!P1 IMAD R149, R149, R155, R12 ;  /* 0x0000009b95959224 */ /* 0x000fe200078e020c */
[----:B------:R-:W-:Y:S04]  /*6980*/  BSSY B1, `(.L_x_288) ;  /* 0x0000006000017945 */ /* 0x000fe80003800000 */
[----:B------:R0:W-:Y:S01]  /*6990*/  @!P1 STG.E.U8 desc[UR36][R4.64+0xf9], R149 ;  /* 0x0000f99504009986 */ /* 0x0001e2000c101124 */
[----:B------:R-:W-:Y:S05]  /*69a0*/  @P5 BRA `(.L_x_289) ;  /* 0x00000000000c5947 */ /* 0x000fea0003800000 */
[----:B--2---:R-:W1:Y:S02]  /*69b0*/  LDG.E.U8 R157, desc[UR36][R10.64+0xf8] ;  /* 0x0000f8240a9d7981 */ /* 0x004e64000c1e1100 */
[----:B-1----:R-:W-:-:S05]  /*69c0*/  PRMT R3, R157, 0x8880, RZ ;  /* 0x000088809d037816 */ /* 0x002fca00000000ff */
[----:B------:R-:W-:-:S07]  /*69d0*/  IMAD R12, R3, R156, RZ ;  /* 0x0000009c030c7224 */ /* 0x000fce00078e02ff */
.L_x_289:
[----:B------:R-:W-:Y:S05]  /*69e0*/  BSYNC B1 ;  /* 0x0000000000017941 */ /* 0x000fea0003800000 */
.L_x_288:
[----:B-1----:R-:W-:Y:S01]  /*69f0*/  @!P5 IMAD R3, R150, R155, R12 ;  /* 0x0000009b9603d224 */ /* 0x002fe200078e020c */
[----:B------:R-:W-:Y:S01]  /*6a00*/  ISETP.LT.OR P0, PT, R0, 0xfa, !P0 ;  /* 0x000000fa0000780c */ /* 0x000fe20004701670 */
[----:B------:R-:W-:Y:S03]  /*6a10*/  BSSY B1, `(.L_x_290) ;  /* 0x0000006000017945 */ /* 0x000fe60003800000 */
[----:B------:R1:W-:Y:S09]  /*6a20*/  @!P5 STG.E.U8 desc[UR36][R6.64+0xf8], R3 ;  /* 0x0000f8030600d986 */ /* 0x0003f2000c101124 */
[----:B------:R-:W-:Y:S05]  /*6a30*/  @P0 BRA `(.L_x_291) ;  /* 0x00000000000c0947 */ /* 0x000fea0003800000 */
[----:B--2---:R-:W1:Y:S02]  /*6a40*/  LDG.E.U8 R157, desc[UR36][R10.64+0xf9] ;  /* 0x0000f9240a9d7981 */ /* 0x004e64000c1e1100 */
[----:B-1----:R-:W-:-:S05]  /*6a50*/  PRMT R3, R157, 0x8880, RZ ;  /* 0x000088809d037816 */ /* 0x002fca00000000ff */
[----:B------:R-:W-:-:S07]  /*6a60*/  IMAD R12, R3, R156, RZ ;  /* 0x0000009c030c7224 */ /* 0x000fce00078e02ff */
.L_x_291:
[----:B------:R-:W-:Y:S05]  /*6a70*/  BSYNC B1 ;  /* 0x0000000000017941 */ /* 0x000fea0003800000 */
.L_x_290:
[----:B------:R-:W-:Y:S01]  /*6a80*/  IMAD R151, R151, R155, R12 ;  /* 0x0000009b97977224 */ /* 0x000fe200078e020c */
[----:B------:R-:W-:Y:S06]  /*6a90*/  @P0 BRA `(.L_x_292) ;  /* 0x0000001800100947 */ /* 0x000fec0003800000 */
[----:B------:R0:W-:Y:S01]  /*6aa0*/  STG.E.U8 desc[UR36][R6.64+0xf9], R151 ;  /* 0x0000f99706007986 */ /* 0x0001e2000c101124 */
[----:B------:R-:W-:Y:S05]  /*6ab0*/  BRA `(.L_x_292) ;  /* 0x0000001800087947 */ /* 0x000fea0003800000 */
.L_x_35:
[C---:B------:R-:W-:Y:S02]  /*6ac0*/  ISETP.GE.AND P1, PT, R162.reuse, 0x1, PT ;  /* 0x00000001a200780c */ /* 0x040fe40003f26270 */
[----:B------:R-:W-:Y:S02]  /*6ad0*/  ISETP.GE.AND P0, PT, R162, 0x9, PT ;  /* 0x00000009a200780c */ /* 0x000fe40003f06270 */
[C---:B------:R-:W-:Y:S02]  /*6ae0*/  ISETP.LT.OR P4, PT, R0.reuse, 0x1, !P1 ;  /* 0x000000010000780c */ /* 0x040fe40004f81670 */
[C---:B------:R-:W-:Y:S02]  /*6af0*/  ISETP.LT.OR P3, PT, R0.reuse, 0x2, !P1 ;  /* 0x000000020000780c */ /* 0x040fe40004f61670 */
[C---:B------:R-:W-:Y:S02]  /*6b00*/  ISETP.LT.OR P2, PT, R0.reuse, 0x1, !P0 ;  /* 0x000000010000780c */ /* 0x040fe40004741670 */
[----:B------:R-:W-:-:S07]  /*6b10*/  ISETP.LT.OR P5, PT, R0, 0x2, !P0 ;  /* 0x000000020000780c */ /* 0x000fce00047a1670 */
[-C--:B------:R-:W-:Y:S02]  /*6b20*/  @!P4 IMAD R3, R24, R155.reuse, RZ ;  /* 0x0000009b1803c224 */ /* 0x080fe400078e02ff */
[-C--:B------:R-:W-:Y:S02]  /*6b30*/  @!P3 IMAD R25, R25, R155.reuse, RZ ;  /* 0x0000009b1919b224 */ /* 0x080fe400078e02ff */
[-C--:B------:R-:W-:Y:S01]  /*6b40*/  @!P2 IMAD R9, R26, R155.reuse, RZ ;  /* 0x0000009b1a09a224 */ /* 0x080fe200078e02ff */
[----:B------:R0:W-:Y:S01]  /*6b50*/  @!P4 STG.E.U8 desc[UR36][R4.64], R3 ;  /* 0x000000030400c986 */ /* 0x0001e2000c101124 */
[C---:B------:R-:W-:Y:S01]  /*6b60*/  ISETP.LT.OR P4, PT, R0.reuse, 0x9, !P1 ;  /* 0x000000090000780c */ /* 0x040fe20004f81670 */
[----:B------:R-:W-:Y:S02]  /*6b70*/  @!P5 IMAD R27, R27, R155, RZ ;  /* 0x0000009b1b1bd224 */ /* 0x000fe400078e02ff */
[----:B------:R-:W-:Y:S01]  /*6b80*/  @!P3 STG.E.U8 desc[UR36][R4.64+0x1], R25 ;  /* 0x000001190400b986 */ /* 0x000fe2000c101124 */
[----:B------:R-:W-:-:S03]  /*6b90*/  ISETP.LT.OR P3, PT, R0, 0xa, !P1 ;  /* 0x0000000a0000780c */ /* 0x000fc60004f61670 */
[----:B------:R1:W-:Y:S01]  /*6ba0*/  @!P2 STG.E.U8 desc[UR36][R6.64], R9 ;  /* 0x000000090600a986 */ /* 0x0003e2000c101124 */
[----:B------:R-:W-:-:S03]  /*6bb0*/  ISETP.LT.OR P2, PT, R0, 0x9, !P0 ;  /* 0x000000090000780c */ /* 0x000fc60004741670 */
[----:B------:R-:W-:Y:S01]  /*6bc0*/  @!P5 STG.E.U8 desc[UR36][R6.64+0x1], R27 ;  /* 0x0000011b0600d986 */ /* 0x000fe2000c101124 */
[----:B------:R-:W-:Y:S01]  /*6bd0*/  ISETP.LT.OR P5, PT, R0, 0xa, !P0 ;  /* 0x0000000a0000780c */ /* 0x000fe200047a1670 */
[----:B------:R-:W-:-:S04]  /*6be0*/  @!P4 IMAD R11, R28, R155, RZ ;  /* 0x0000009b1c0bc224 */ /* 0x000fc800078e02ff */
[-C--:B------:R-:W-:Y:S01]  /*6bf0*/  @!P3 IMAD R29, R29, R155.reuse, RZ ;  /* 0x0000009b1d1db224 */ /* 0x080fe200078e02ff */
[----:B------:R-:W-:Y:S01]  /*6c00*/  @!P4 STG.E.U8 desc[UR36][R4.64+0x8], R11 ;  /* 0x0000080b0400c986 */ /* 0x000fe2000c101124 */
[----:B------:R-:W-:Y:S02]  /*6c10*/  ISETP.LT.OR P4, PT, R0, 0x11, !P1 ;  /* 0x000000110000780c */ /* 0x000fe40004f81670 */
[-C--:B0-----:R-:W-:Y:S01]  /*6c20*/  @!P2 IMAD R3, R30, R155.reuse, RZ ;  /* 0x0000009b1e03a224 */ /* 0x081fe200078e02ff */
[----:B------:R-:W-:Y:S01]  /*6c30*/  @!P3 STG.E.U8 desc[UR36][R4.64+0x9], R29 ;  /* 0x0000091d0400b986 */ /* 0x000fe2000c101124 */
[C---:B------:R-:W-:Y:S02]  /*6c40*/  ISETP.LT.OR P3, PT, R0.reuse, 0x12, !P1 ;  /* 0x000000120000780c */ /* 0x040fe40004f61670 */
[----:B------:R-:W-:Y:S01]  /*6c50*/  @!P5 IMAD R31, R31, R155, RZ ;  /* 0x0000009b1f1fd224 */ /* 0x000fe200078e02ff */
[----:B------:R0:W-:Y:S01]  /*6c60*/  @!P2 STG.E.U8 desc[UR36][R6.64+0x8], R3 ;  /* 0x000008030600a986 */ /* 0x0001e2000c101124 */
[----:B------:R-:W-:-:S03]  /*6c70*/  ISETP.LT.OR P2, PT, R0, 0x11, !P0 ;  /* 0x000000110000780c */ /* 0x000fc60004741670 */
[----:B------:R-:W-:Y:S01]  /*6c80*/  @!P5 STG.E.U8 desc[UR36][R6.64+0x9], R31 ;  /* 0x0000091f0600d986 */ /* 0x000fe2000c101124 */
[----:B------:R-:W-:Y:S01]  /*6c90*/  ISETP.LT.OR P5, PT, R0, 0x12, !P0 ;  /* 0x000000120000780c */ /* 0x000fe200047a1670 */
[----:B-1----:R-:W-:-:S04]  /*6ca0*/  @!P4 IMAD R9, R32, R155, RZ ;  /* 0x0000009b2009c224 */ /* 0x002fc800078e02ff */
        /* <DEDUP_REMOVED lines=301> */
[----:B------:R1:W-:Y:S01]  /*7f80*/  @!P4 STG.E.U8 desc[UR36][R4.64+0xd8], R11 ;  /* 0x0000d80b0400c986 */ /* 0x0003e2000c101124 */
        /* <DEDUP_REMOVED lines=13> */
[-C--:B-1----:R-:W-:Y:S01]  /*8060*/  @!P2 IMAD R11, R138, R155.reuse, RZ ;  /* 0x0000009b8a0ba224 */ /* 0x082fe200078e02ff */
[----:B------:R-:W-:Y:S01]  /*8070*/  @!P3 STG.E.U8 desc[UR36][R4.64+0xe1], R137 ;  /* 0x0000e1890400b986 */ /* 0x000fe2000c101124 */
[C---:B------:R-:W-:Y:S02]  /*8080*/  ISETP.LT.OR P3, PT, R0.reuse, 0xea, !P1 ;  /* 0x000000ea0000780c */ /* 0x040fe40004f61670 */
[----:B------:R-:W-:Y:S01]  /*8090*/  @!P5 IMAD R139, R139, R155, RZ ;  /* 0x0000009b8b8bd224 */ /* 0x000fe200078e02ff */
[----:B------:R1:W-:Y:S01]  /*80a0*/  @!P2 STG.E.U8 desc[UR36][R6.64+0xe0], R11 ;  /* 0x0000e00b0600a986 */ /* 0x0003e2000c101124 */
[----:B------:R-:W-:-:S03]  /*80b0*/  ISETP.LT.OR P2, PT, R0, 0xe9, !P0 ;  /* 0x000000e90000780c */ /* 0x000fc60004741670 */
[----:B------:R-:W-:Y:S01]  /*80c0*/  @!P5 STG.E.U8 desc[UR36][R6.64+0xe1], R139 ;  /* 0x0000e18b0600d986 */ /* 0x000fe2000c101124 */
[----:B------:R-:W-:Y:S01]  /*80d0*/  ISETP.LT.OR P5, PT, R0, 0xea, !P0 ;  /* 0x000000ea0000780c */ /* 0x000fe200047a1670 */
[----:B0-----:R-:W-:-:S04]  /*80e0*/  @!P4 IMAD R3, R140, R155, RZ ;  /* 0x0000009b8c03c224 */ /* 0x001fc800078e02ff */
[-C--:B------:R-:W-:Y:S01]  /*80f0*/  @!P3 IMAD R141, R141, R155.reuse, RZ ;  /* 0x0000009b8d8db224 */ /* 0x080fe200078e02ff */
[----:B------:R0:W-:Y:S01]  /*8100*/  @!P4 STG.E.U8 desc[UR36][R4.64+0xe8], R3 ;  /* 0x0000e8030400c986 */ /* 0x0001e2000c101124 */
[----:B------:R-:W-:Y:S02]  /*8110*/  ISETP.LT.OR P4, PT, R0, 0xf2, !P1 ;  /* 0x000000f20000780c */ /* 0x000fe40004f81670 */
[-C--:B---3--:R-:W-:Y:S01]  /*8120*/  @!P2 IMAD R9, R142, R155.reuse, RZ ;  /* 0x0000009b8e09a224 */ /* 0x088fe200078e02ff */
[----:B------:R-:W-:Y:S01]  /*8130*/  @!P3 STG.E.U8 desc[UR36][R4.64+0xe9], R141 ;  /* 0x0000e98d0400b986 */ /* 0x000fe2000c101124 */
[C---:B------:R-:W-:Y:S02]  /*8140*/  ISETP.LT.OR P3, PT, R0.reuse, 0xf1, !P1 ;  /* 0x000000f10000780c */ /* 0x040fe40004f61670 */
[----:B------:R-:W-:Y:S01]  /*8150*/  @!P5 IMAD R143, R143, R155, RZ ;  /* 0x0000009b8f8fd224 */ /* 0x000fe200078e02ff */
[----:B------:R-:W-:Y:S01]  /*8160*/  @!P2 STG.E.U8 desc[UR36][R6.64+0xe8], R9 ;  /* 0x0000e8090600a986 */ /* 0x000fe2000c101124 */
[----:B------:R-:W-:-:S03]  /*8170*/  ISETP.LT.OR P2, PT, R0, 0xf1, !P0 ;  /* 0x000000f10000780c */ /* 0x000fc60004741670 */
[----:B------:R-:W-:Y:S01]  /*8180*/  @!P5 STG.E.U8 desc[UR36][R6.64+0xe9], R143 ;  /* 0x0000e98f0600d986 */ /* 0x000fe2000c101124 */
[----:B------:R-:W-:Y:S01]  /*8190*/  ISETP.LT.OR P5, PT, R0, 0xf9, !P0 ;  /* 0x000000f90000780c */ /* 0x000fe200047a1670 */
[----:B------:R-:W-:-:S04]  /*81a0*/  @!P4 IMAD R145, R145, R155, RZ ;  /* 0x0000009b9191c224 */ /* 0x000fc800078e02ff */
[-C--:B-1----:R-:W-:Y:S01]  /*81b0*/  @!P3 IMAD R11, R144, R155.reuse, RZ ;  /* 0x0000009b900bb224 */ /* 0x082fe200078e02ff */
[----:B------:R-:W-:Y:S01]  /*81c0*/  @!P4 STG.E.U8 desc[UR36][R4.64+0xf1], R145 ;  /* 0x0000f1910400c986 */ /* 0x000fe2000c101124 */
[C---:B------:R-:W-:Y:S02]  /*81d0*/  ISETP.LT.OR P4, PT, R0.reuse, 0xf2, !P0 ;  /* 0x000000f20000780c */ /* 0x040fe40004781670 */
[C---:B------:R-:W-:Y:S01]  /*81e0*/  ISETP.LT.OR P0, PT, R0.reuse, 0xfa, !P0 ;  /* 0x000000fa0000780c */ /* 0x040fe20004701670 */
[----:B------:R1:W-:Y:S01]  /*81f0*/  @!P3 STG.E.U8 desc[UR36][R4.64+0xf0], R11 ;  /* 0x0000f00b0400b986 */ /* 0x0003e2000c101124 */
[----:B------:R-:W-:Y:S01]  /*8200*/  ISETP.LT.OR P3, PT, R0, 0xf9, !P1 ;  /* 0x000000f90000780c */ /* 0x000fe20004f61670 */
[----:B0-----:R-:W-:Y:S01]  /*8210*/  @!P2 IMAD R3, R146, R155, RZ ;  /* 0x0000009b9203a224 */ /* 0x001fe200078e02ff */
[----:B------:R-:W-:-:S04]  /*8220*/  ISETP.LT.OR P1, PT, R0, 0xfa, !P1 ;  /* 0x000000fa0000780c */ /* 0x000fc80004f21670 */
[----:B------:R0:W-:Y:S03]  /*8230*/  @!P2 STG.E.U8 desc[UR36][R6.64+0xf0], R3 ;  /* 0x0000f0030600a986 */ /* 0x0001e6000c101124 */
[-C--:B------:R-:W-:Y:S02]  /*8240*/  @!P4 IMAD R147, R147, R155.reuse, RZ ;  /* 0x0000009b9393c224 */ /* 0x080fe400078e02ff */
[-C--:B-1----:R-:W-:Y:S02]  /*8250*/  @!P5 IMAD R11, R150, R155.reuse, RZ ;  /* 0x0000009b960bd224 */ /* 0x082fe400078e02ff */
[-C--:B------:R-:W-:Y:S01]  /*8260*/  @!P3 IMAD R9, R148, R155.reuse, RZ ;  /* 0x0000009b9409b224 */ /* 0x080fe200078e02ff */
[----:B------:R0:W-:Y:S01]  /*8270*/  @!P4 STG.E.U8 desc[UR36][R6.64+0xf1], R147 ;  /* 0x0000f1930600c986 */ /* 0x0001e2000c101124 */
[-C--:B------:R-:W-:Y:S02]  /*8280*/  @!P1 IMAD R149, R149, R155.reuse, RZ ;  /* 0x0000009b95959224 */ /* 0x080fe400078e02ff */
[----:B------:R-:W-:Y:S01]  /*8290*/  @!P0 IMAD R151, R151, R155, RZ ;  /* 0x0000009b97978224 */ /* 0x000fe200078e02ff */
[----:B------:R0:W-:Y:S04]  /*82a0*/  @!P3 STG.E.U8 desc[UR36][R4.64+0xf8], R9 ;  /* 0x0000f8090400b986 */ /* 0x0001e8000c101124 */
[----:B------:R0:W-:Y:S04]  /*82b0*/  @!P1 STG.E.U8 desc[UR36][R4.64+0xf9], R149 ;  /* 0x0000f99504009986 */ /* 0x0001e8000c101124 */
[----:B------:R0:W-:Y:S04]  /*82c0*/  @!P5 STG.E.U8 desc[UR36][R6.64+0xf8], R11 ;  /* 0x0000f80b0600d986 */ /* 0x0001e8000c101124 */
[----:B------:R0:W-:Y:S02]  /*82d0*/  @!P0 STG.E.U8 desc[UR36][R6.64+0xf9], R151 ;  /* 0x0000f99706008986 */ /* 0x0001e4000c101124 */
.L_x_292:
[----:B------:R-:W-:Y:S05]  /*82e0*/  BSYNC B0 ;  /* 0x0000000000007941 */ /* 0x000fea0003800000 */
.L_x_34:
[----:B------:R-:W-:Y:S01]  /*82f0*/  ULDC UR4, c[0x0][0xc] ;  /* 0x0000030000047ab9 */ /* 0x000fe20000000800 */
[----:B------:R-:W-:Y:S01]  /*8300*/  ULDC UR5, c[0x0][0x10] ;  /* 0x0000040000057ab9 */ /* 0x000fe20000000800 */
[----:B01----:R-:W0:Y:S01]  /*8310*/  LDC R3, c[0x0][0x14] ;  /* 0x00000500ff037b82 */ /* 0x003e220000000800 */
[----:B------:R-:W-:Y:S01]  /*8320*/  UIMAD.WIDE.U32 UR4, UR4, UR5, URZ ;  /* 0x00000005040472a5 */ /* 0x000fe2000f8e003f */
[----:B------:R-:W-:Y:S01]  /*8330*/  PRMT R0, RZ, 0x7610, R0 ;  /* 0x00007610ff007816 */ /* 0x000fe20000000000 */
[----:B------:R-:W-:Y:S02]  /*8340*/  IMAD.MOV.U32 R153, RZ, RZ, -0x1 ;  /* 0xffffffffff997424 */ /* 0x000fe400078e00ff */
[----:B------:R-:W-:Y:S02]  /*8350*/  IMAD.MOV.U32 R22, RZ, RZ, -0x1 ;  /* 0xffffffffff167424 */ /* 0x000fe400078e00ff */
[----:B0-----:R-:W-:-:S04]  /*8360*/  IMAD.WIDE.U32 R16, R3, UR4, R16 ;  /* 0x0000000403107c25 */ /* 0x001fc8000f8e0010 */
[----:B------:R-:W-:Y:S01]  /*8370*/  IMAD R3, R3, UR5, RZ ;  /* 0x0000000503037c24 */ /* 0x000fe2000f8e02ff */
[----:B------:R-:W-:Y:S02]  /*8380*/  ULDC.64 UR4, c[0x0][0x650] ;  /* 0x0001940000047ab9 */ /* 0x000fe40000000a00 */
[----:B------:R-:W-:Y:S01]  /*8390*/  ISETP.GE.U32.AND P0, PT, R16, UR4, PT ;  /* 0x0000000410007c0c */ /* 0x000fe2000bf06070 */
[----:B------:R-:W-:-:S05]  /*83a0*/  IMAD.IADD R17, R17, 0x1, R3 ;  /* 0x0000000111117824 */ /* 0x000fca00078e0203 */
[----:B------:R-:W-:-:S13]  /*83b0*/  ISETP.GE.U32.AND.EX P0, PT, R17, UR5, PT, P0 ;  /* 0x0000000511007c0c */ /* 0x000fda000bf06100 */
[----:B------:R-:W-:Y:S05]  /*83c0*/  @P0 BRA `(.L_x_293) ;  /* 0x0000000400640947 */ /* 0x000fea0003800000 */
[----:B------:R-:W0:Y:S01]  /*83d0*/  S2R R12, SR_CTAID.X ;  /* 0x00000000000c7919 */ /* 0x000e220000002500 */
[----:B------:R-:W1:Y:S01]  /*83e0*/  LDC.64 R10, c[0x0][0x628] ;  /* 0x00018a00ff0a7b82 */ /* 0x000e620000000a00 */
[----:B------:R-:W-:Y:S01]  /*83f0*/  ULDC UR4, c[0x0][0x150] ;  /* 0x0000540000047ab9 */ /* 0x000fe20000000800 */
[----:B------:R-:W-:Y:S01]  /*8400*/  IMAD.MOV.U32 R8, RZ, RZ, R16 ;  /* 0x000000ffff087224 */ /* 0x000fe200078e0010 */
[----:B------:R-:W0:Y:S01]  /*8410*/  S2R R24, SR_CTAID.Y ;  /* 0x0000000000187919 */ /* 0x000e220000002600 */
[----:B------:R-:W-:-:S04]  /*8420*/  IMAD.MOV.U32 R9, RZ, RZ, R17 ;  /* 0x000000ffff097224 */ /* 0x000fc800078e0011 */
[----:B------:R-:W2:Y:S08]  /*8430*/  LDC R21, c[0x0][0x144] ;  /* 0x00005100ff157b82 */ /* 0x000eb00000000800 */
[----:B------:R-:W2:Y:S08]  /*8440*/  LDC R0, c[0x0][0x630] ;  /* 0x00018c00ff007b82 */ /* 0x000eb00000000800 */
[----:B------:R-:W2:Y:S01]  /*8450*/  LDC.64 R14, c[0x0][0x620] ;  /* 0x00018800ff0e7b82 */ /* 0x000ea20000000a00 */
[----:B-1----:R-:W-:-:S04]  /*8460*/  ISETP.NE.U32.AND P0, PT, R10, RZ, PT ;  /* 0x000000ff0a00720c */ /* 0x002fc80003f05070 */
[----:B------:R-:W-:Y:S02]  /*8470*/  ISETP.NE.AND.EX P0, PT, R11, RZ, PT, P0 ;  /* 0x000000ff0b00720c */ /* 0x000fe40003f05300 */
[----:B0-----:R-:W-:-:S05]  /*8480*/  I2FP.F32.U32 R3, R12 ;  /* 0x0000000c00037245 */ /* 0x001fca0000201000 */
[----:B------:R-:W-:-:S04]  /*8490*/  FMUL R3, R3, UR4 ;  /* 0x0000000403037c20 */ /* 0x000fc80008400000 */
[----:B------:R0:W1:Y:S02]  /*84a0*/  F2I.U32.TRUNC.NTZ R20, R3 ;  /* 0x0000000300147305 */ /* 0x000064000020f000 */
[----:B------:R-:W-:Y:S05]  /*84b0*/  @!P0 BRA `(.L_x_294) ;  /* 0x0000000000288947 */ /* 0x000fea0003800000 */
[----:B0-----:R-:W0:Y:S02]  /*84c0*/  LDC R3, c[0x0][0x634] ;  /* 0x00018d00ff037b82 */ /* 0x001e240000000800 */
[----:B0-----:R-:W-:-:S05]  /*84d0*/  IADD3 R3, P0, R16, R3, RZ ;  /* 0x0000000310037210 */ /* 0x001fca0007f1e0ff */
[----:B------:R-:W-:-:S04]  /*84e0*/  IMAD.X R13, RZ, RZ, R17, P0 ;  /* 0x000000ffff0d7224 */ /* 0x000fc800000e0611 */
[----:B---3--:R-:W-:-:S04]  /*84f0*/  IMAD.WIDE.U32 R4, R13, R10, RZ ;  /* 0x0000000a0d047225 */ /* 0x008fc800078e00ff */
[----:B----4-:R-:W-:-:S04]  /*8500*/  IMAD.WIDE.U32 R6, P0, R3, R11, R4 ;  /* 0x0000000b03067225 */ /* 0x010fc80007800004 */
[----:B------:R-:W-:-:S04]  /*8510*/  IMAD.WIDE.U32 R4, R3, R10, RZ ;  /* 0x0000000a03047225 */ /* 0x000fc800078e00ff */
[----:B------:R-:W-:Y:S01]  /*8520*/  IMAD.X R9, RZ, RZ, RZ, P0 ;  /* 0x000000ffff097224 */ /* 0x000fe200000e06ff */
[----:B------:R-:W-:Y:S01]  /*8530*/  IADD3 RZ, P0, R5, R6, RZ ;  /* 0x0000000605ff7210 */ /* 0x000fe20007f1e0ff */
[----:B------:R-:W-:-:S04]  /*8540*/  IMAD.MOV.U32 R8, RZ, RZ, R7 ;  /* 0x000000ffff087224 */ /* 0x000fc800078e0007 */
[----:B------:R-:W-:-:S08]  /*8550*/  IMAD.WIDE.U32.X R8, R13, R11, R8, P0 ;  /* 0x0000000b0d087225 */ /* 0x000fd000000e0408 */
.L_x_294:
[----:B------:R-:W3:Y:S01]  /*8560*/  LDC.64 R28, c[0x0][0x640] ;  /* 0x00019000ff1c7b82 */ /* 0x000ee20000000a00 */
[-CC-:B--2---:R-:W-:Y:S01]  /*8570*/  SHF.R.U64 R22, R8, R0.reuse, R9.reuse ;  /* 0x0000000008167219 */ /* 0x184fe20000001209 */
[----:B-1----:R-:W-:Y:S01]  /*8580*/  IMAD.MOV R20, RZ, RZ, -R20 ;  /* 0x000000ffff147224 */ /* 0x002fe200078e0a14 */
[----:B------:R-:W-:Y:S01]  /*8590*/  SHF.R.U32.HI R0, RZ, R0, R9 ;  /* 0x00000000ff007219 */ /* 0x000fe20000011609 */
[----:B------:R-:W-:Y:S01]  /*85a0*/  ULDC UR4, c[0x0][0x154] ;  /* 0x0000550000047ab9 */ /* 0x000fe20000000800 */
[----:B0-----:R-:W-:Y:S01]  /*85b0*/  IADD3 R3, P0, RZ, -R22, RZ ;  /* 0x80000016ff037210 */ /* 0x001fe20007f1e0ff */
[----:B------:R-:W-:Y:S02]  /*85c0*/  IMAD R21, R21, R20, R12 ;  /* 0x0000001415157224 */ /* 0x000fe400078e020c */
[----:B----4-:R-:W0:Y:S01]  /*85d0*/  LDC R6, c[0x0][0x618] ;  /* 0x00018600ff067b82 */ /* 0x010e220000000800 */
[----:B------:R-:W-:Y:S02]  /*85e0*/  IMAD.MOV.U32 R7, RZ, RZ, 0x1 ;  /* 0x00000001ff077424 */ /* 0x000fe400078e00ff */
[----:B---3--:R-:W-:-:S04]  /*85f0*/  IMAD.X R5, RZ, RZ, ~R0, P0 ;  /* 0x000000ffff057224 */ /* 0x008fc800000e0e00 */
[-C--:B------:R-:W-:Y:S01]  /*8600*/  IMAD R0, R5, R14.reuse, RZ ;  /* 0x0000000e05007224 */ /* 0x080fe200078e02ff */
[----:B------:R-:W1:Y:S01]  /*8610*/  LDC R8, c[0x0][0x608] ;  /* 0x00018200ff087b82 */ /* 0x000e620000000800 */
[----:B------:R-:W-:-:S04]  /*8620*/  IMAD.WIDE.U32 R4, R3, R14, R16 ;  /* 0x0000000e03047225 */ /* 0x000fc800078e0010 */
[----:B------:R-:W-:Y:S01]  /*8630*/  IMAD R3, R3, R15, R0 ;  /* 0x0000000f03037224 */ /* 0x000fe200078e0200 */
[----:B------:R-:W-:Y:S02]  /*8640*/  I2FP.F32.U32 R0, R24 ;  /* 0x0000001800007245 */ /* 0x000fe40000201000 */
[----:B------:R-:W2:Y:S01]  /*8650*/  LDC R26, c[0x0][0x658] ;  /* 0x00019600ff1a7b82 */ /* 0x000ea20000000800 */
[----:B------:R-:W-:Y:S01]  /*8660*/  IMAD.IADD R3, R5, 0x1, R3 ;  /* 0x0000000105037824 */ /* 0x000fe200078e0203 */
[----:B------:R-:W-:Y:S01]  /*8670*/  ISETP.NE.U32.AND P0, PT, R28, RZ, PT ;  /* 0x000000ff1c00720c */ /* 0x000fe20003f05070 */
[----:B------:R-:W-:Y:S01]  /*8680*/  FMUL R0, R0, UR4 ;  /* 0x0000000400007c20 */ /* 0x000fe20008400000 */
[----:B------:R-:W-:Y:S02]  /*8690*/  IMAD.MOV.U32 R5, RZ, RZ, -0x1 ;  /* 0xffffffffff057424 */ /* 0x000fe400078e00ff */
[----:B------:R-:W-:Y:S01]  /*86a0*/  ISETP.NE.AND.EX P0, PT, R29, RZ, PT, P0 ;  /* 0x000000ff1d00720c */ /* 0x000fe20003f05300 */
[----:B------:R3:W4:Y:S01]  /*86b0*/  F2I.U32.TRUNC.NTZ R13, R0 ;  /* 0x00000000000d7305 */ /* 0x000722000020f000 */
[----:B------:R-:W3:Y:S01]  /*86c0*/  LDC R15, c[0x0][0x148] ;  /* 0x00005200ff0f7b82 */ /* 0x000ee20000000800 */
[----:B0-----:R-:W-:-:S02]  /*86d0*/  SHF.R.U64 R12, R4, R6, R3 ;  /* 0x00000006040c7219 */ /* 0x001fc40000001203 */
[----:B------:R-:W-:-:S05]  /*86e0*/  SHF.R.U32.HI R3, RZ, R6, R3 ;  /* 0x00000006ff037219 */ /* 0x000fca0000011603 */
[----:B------:R-:W0:Y:S01]  /*86f0*/  LDC R20, c[0x0][0x600] ;  /* 0x00018000ff147b82 */ /* 0x000e220000000800 */
[-CC-:B-1----:R-:W-:Y:S02]  /*8700*/  SHF.R.U64 R10, R12, R8.reuse, R3.reuse ;  /* 0x000000080c0a7219 */ /* 0x182fe40000001203 */
[----:B------:R-:W-:-:S05]  /*8710*/  SHF.R.U32.HI R3, RZ, R8, R3 ;  /* 0x00000008ff037219 */ /* 0x000fca0000011603 */
[----:B------:R-:W1:Y:S01]  /*8720*/  LDC R27, c[0x0][0x648] ;  /* 0x00019200ff1b7b82 */ /* 0x000e620000000800 */
[-C--:B--2---:R-:W-:Y:S02]  /*8730*/  SHF.L.U32 R4, R5, R26.reuse, RZ ;  /* 0x0000001a05047219 */ /* 0x084fe400000006ff */
[--C-:B------:R-:W-:Y:S02]  /*8740*/  SHF.R.U64 R14, R10, R26, R3.reuse ;  /* 0x0000001a0a0e7219 */ /* 0x100fe40000001203 */
[----:B------:R-:W-:Y:S02]  /*8750*/  LOP3.LUT R25, RZ, R4, RZ, 0x33, !PT ;  /* 0x00000004ff197212 */ /* 0x000fe400078e33ff */
[-C--:B------:R-:W-:Y:S01]  /*8760*/  SHF.R.U32.HI R5, RZ, R26.reuse, R3 ;  /* 0x0000001aff057219 */ /* 0x080fe20000011603 */
[----:B------:R-:W2:Y:S01]  /*8770*/  LDC R30, c[0x0][0x638] ;  /* 0x00018e00ff1e7b82 */ /* 0x000ea20000000800 */
[----:B------:R-:W-:Y:S01]  /*8780*/  SHF.L.U32 R154, R7, R26, RZ ;  /* 0x0000001a079a7219 */ /* 0x000fe200000006ff */
[----:B------:R-:W-:-:S06]  /*8790*/  IMAD.MOV.U32 R4, RZ, RZ, R14 ;  /* 0x000000ffff047224 */ /* 0x000fcc00078e000e */
[----:B------:R-:W0:Y:S01]  /*87a0*/  LDC R31, c[0x0][0x610] ;  /* 0x00018400ff1f7b82 */ /* 0x000e220000000800 */
[----:B----4-:R-:W-:Y:S05]  /*87b0*/  @!P0 BRA `(.L_x_295) ;  /* 0x0000000000288947 */ /* 0x010fea0003800000 */
        /* <DEDUP_REMOVED lines=10> */
.L_x_295:
[----:B------:R-:W-:Y:S01]  /*8860*/  ISETP.NE.AND P0, PT, R2, 0x1, PT ;  /* 0x000000010200780c */ /* 0x000fe20003f05270 */
[----:B0-----:R-:W-:Y:S01]  /*8870*/  VIADD R7, R20, 0xffffffff ;  /* 0xffffffff14077836 */ /* 0x001fe20000000000 */
[----:B-1-3--:R-:W-:Y:S01]  /*8880*/  SHF.R.U64 R0, R4, R27, R5 ;  /* 0x0000001b04007219 */ /* 0x00afe20000001205 */
[----:B------:R-:W-:Y:S01]  /*8890*/  IMAD.MOV R13, RZ, RZ, -R13 ;  /* 0x000000ffff0d7224 */ /* 0x000fe200078e0a0d */
[----:B------:R-:W-:Y:S01]  /*88a0*/  LOP3.LUT R5, R10, R25, RZ, 0xc0, !PT ;  /* 0x000000190a057212 */ /* 0x000fe200078ec0ff */
[----:B------:R-:W-:Y:S02]  /*88b0*/  IMAD.MOV.U32 R4, RZ, RZ, 0x1 ;  /* 0x00000001ff047424 */ /* 0x000fe400078e00ff */
[----:B------:R-:W-:Y:S02]  /*88c0*/  IMAD.MOV R3, RZ, RZ, -R0 ;  /* 0x000000ffff037224 */ /* 0x000fe400078e0a00 */
[----:B------:R-:W-:Y:S01]  /*88d0*/  IMAD R154, R154, R0, R5 ;  /* 0x000000009a9a7224 */ /* 0x000fe200078e0205 */
[----:B------:R-:W-:Y:S01]  /*88e0*/  LOP3.LUT R5, R12, R7, RZ, 0xc0, !PT ;  /* 0x000000070c057212 */ /* 0x000fe200078ec0ff */
[----:B--2---:R-:W-:-:S02]  /*88f0*/  IMAD R0, R3, R30, R14 ;  /* 0x0000001e03007224 */ /* 0x004fc400078e020e */
[----:B------:R-:W-:Y:S02]  /*8900*/  @P0 IMAD R21, R15, R13, R24 ;  /* 0x0000000d0f150224 */ /* 0x000fe400078e0218 */
[----:B------:R-:W-:Y:S01]  /*8910*/  IMAD R3, R0, R20, R5 ;  /* 0x0000001400037224 */ /* 0x000fe200078e0205 */
[----:B------:R-:W-:Y:S01]  /*8920*/  PRMT R0, R4, 0x7610, R0 ;  /* 0x0000761004007816 */ /* 0x000fe20000000000 */
[----:B------:R-:W-:-:S05]  /*8930*/  IMAD R154, R154, R31, R21 ;  /* 0x0000001f9a9a7224 */ /* 0x000fca00078e0215 */
[----:B------:R-:W-:Y:S02]  /*8940*/  SEL R153, R3, R154, !P0 ;  /* 0x0000009a03997207 */ /* 0x000fe40004000000 */
[----:B------:R-:W-:-:S07]  /*8950*/  SEL R154, R154, R3, !P0 ;  /* 0x000000039a9a7207 */ /* 0x000fce0004000000 */
.L_x_293:
[----:B------:R-:W-:-:S13]  /*8960*/  LOP3.LUT P0, RZ, R0, 0xff, RZ, 0xc0, !PT ;  /* 0x000000ff00ff7812 */ /* 0x000fda000780c0ff */
[----:B------:R-:W-:Y:S05]  /*8970*/  @P0 BRA `(.L_x_296) ;  /* 0xffffff8800140947 */ /* 0x000fea000383ffff */
[----:B------:R-:W-:Y:S05]  /*8980*/  EXIT ;  /* 0x000000000000794d */ /* 0x000fea0003800000 */
.L_x_7:
[----:B0-----:R-:W-:Y:S01]  /*8990*/  ULDC.64 UR4, c[0x0][0x650] ;  /* 0x0001940000047ab9 */ /* 0x001fe20000000a00 */
        /* <DEDUP_REMOVED lines=25> */
.L_x_298:
[----:B------:R-:W0:Y:S01]  /*8b30*/  LDC.64 R28, c[0x0][0x640] ;  /* 0x00019000ff1c7b82 */ /* 0x000e220000000a00 */
[-CC-:B------:R-:W-:Y:S01]  /*8b40*/  SHF.R.U64 R22, R12, R6.reuse, R13.reuse ;  /* 0x000000060c167219 */ /* 0x180fe2000000120d */
[----:B------:R-:W-:Y:S01]  /*8b50*/  IMAD.MOV.U32 R30, RZ, RZ, 0x1 ;  /* 0x00000001ff1e7424 */ /* 0x000fe200078e00ff */
[----:B------:R-:W-:Y:S02]  /*8b60*/  SHF.R.U32.HI R6, RZ, R6, R13 ;  /* 0x00000006ff067219 */ /* 0x000fe4000001160d */
        /* <DEDUP_REMOVED lines=8> */
[----:B------:R-:W-:Y:S01]  /*8bf0*/  IMAD.IADD R9, R9, 0x1, R11 ;  /* 0x0000000109097824 */ /* 0x000fe200078e020b */
[----:B0-----:R-:W-:-:S04]  /*8c00*/  ISETP.NE.U32.AND P0, PT, R28, RZ, PT ;  /* 0x000000ff1c00720c */ /* 0x001fc80003f05070 */
[----:B------:R-:W-:Y:S02]  /*8c10*/  ISETP.NE.AND.EX P0, PT, R29, RZ, PT, P0 ;  /* 0x000000ff1d00720c */ /* 0x000fe40003f05300 */
[----:B------:R-:W0:Y:S01]  /*8c20*/  LDC R20, c[0x0][0x600] ;  /* 0x00018000ff147b82 */ /* 0x000e220000000800 */
[-CC-:B-1----:R-:W-:Y:S01]  /*8c30*/  SHF.R.U64 R14, R8, R10.reuse, R9.reuse ;  /* 0x0000000a080e7219 */ /* 0x182fe20000001209 */
[----:B------:R-:W-:Y:S01]  /*8c40*/  IMAD.MOV.U32 R8, RZ, RZ, -0x1 ;  /* 0xffffffffff087424 */ /* 0x000fe200078e00ff */
[----:B------:R-:W-:-:S05]  /*8c50*/  SHF.R.U32.HI R9, RZ, R10, R9 ;  /* 0x0000000aff097219 */ /* 0x000fca0000011609 */
[----:B------:R-:W1:Y:S01]  /*8c60*/  LDC R24, c[0x0][0x648] ;  /* 0x00019200ff187b82 */ /* 0x000e620000000800 */
[-CC-:B--2---:R-:W-:Y:S02]  /*8c70*/  SHF.R.U64 R23, R14, R12.reuse, R9.reuse ;  /* 0x0000000c0e177219 */ /* 0x184fe40000001209 */
[----:B------:R-:W-:-:S05]  /*8c80*/  SHF.R.U32.HI R6, RZ, R12, R9 ;  /* 0x0000000cff067219 */ /* 0x000fca0000011609 */
[----:B------:R-:W2:Y:S01]  /*8c90*/  LDC R26, c[0x0][0x638] ;  /* 0x00018e00ff1a7b82 */ /* 0x000ea20000000800 */
[-C--:B---3--:R-:W-:Y:S02]  /*8ca0*/  SHF.L.U32 R8, R8, R27.reuse, RZ ;  /* 0x0000001b08087219 */ /* 0x088fe400000006ff */
[-CC-:B------:R-:W-:Y:S02]  /*8cb0*/  SHF.R.U64 R25, R23, R27.reuse, R6.reuse ;  /* 0x0000001b17197219 */ /* 0x180fe40000001206 */
[----:B------:R-:W-:Y:S02]  /*8cc0*/  LOP3.LUT R32, RZ, R8, RZ, 0x33, !PT ;  /* 0x00000008ff207212 */ /* 0x000fe400078e33ff */
[----:B------:R-:W-:Y:S01]  /*8cd0*/  SHF.R.U32.HI R9, RZ, R27, R6 ;  /* 0x0000001bff097219 */ /* 0x000fe20000011606 */
[----:B------:R-:W3:Y:S01]  /*8ce0*/  LDC R31, c[0x0][0x610] ;  /* 0x00018400ff1f7b82 */ /* 0x000ee20000000800 */
[----:B------:R-:W-:Y:S01]  /*8cf0*/  IMAD.MOV.U32 R8, RZ, RZ, R25 ;  /* 0x000000ffff087224 */ /* 0x000fe200078e0019 */
[----:B------:R-:W-:Y:S06]  /*8d00*/  @!P0 BRA `(.L_x_299) ;  /* 0x0000000000288947 */ /* 0x000fec0003800000 */
        /* <DEDUP_REMOVED lines=10> */
.L_x_299:
[----:B------:R-:W-:Y:S01]  /*8db0*/  ISETP.NE.AND P0, PT, R2, 0x1, PT ;  /* 0x000000010200780c */ /* 0x000fe20003f05270 */
[----:B------:R-:W-:Y:S01]  /*8dc0*/  IMAD.MOV.U32 R13, RZ, RZ, R22 ;  /* 0x000000ffff0d7224 */ /* 0x000fe200078e0016 */
[----:B-1----:R-:W-:Y:S01]  /*8dd0*/  SHF.R.U64 R6, R8, R24, R9 ;  /* 0x0000001808067219 */ /* 0x002fe20000001209 */
[----:B0-----:R-:W-:Y:S01]  /*8de0*/  VIADD R9, R20, 0xffffffff ;  /* 0xffffffff14097836 */ /* 0x001fe20000000000 */
[----:B------:R-:W-:Y:S02]  /*8df0*/  SHF.L.U32 R30, R30, R27, RZ ;  /* 0x0000001b1e1e7219 */ /* 0x000fe400000006ff */
[----:B------:R-:W-:Y:S01]  /*8e00*/  LOP3.LUT R5, R23, R32, RZ, 0xc0, !PT ;  /* 0x0000002017057212 */ /* 0x000fe200078ec0ff */
[----:B------:R-:W-:-:S04]  /*8e10*/  IMAD.MOV R8, RZ, RZ, -R6 ;  /* 0x000000ffff087224 */ /* 0x000fc800078e0a06 */
[----:B------:R-:W-:Y:S01]  /*8e20*/  IMAD R6, R30, R6, R5 ;  /* 0x000000061e067224 */ /* 0x000fe200078e0205 */
[----:B------:R-:W-:Y:S01]  /*8e30*/  LOP3.LUT R5, R14, R9, RZ, 0xc0, !PT ;  /* 0x000000090e057212 */ /* 0x000fe200078ec0ff */
[----:B------:R-:W-:Y:S02]  /*8e40*/  @P0 IMAD R3, R7, R21, R4 ;  /* 0x0000001507030224 */ /* 0x000fe400078e0204 */
[----:B--2---:R-:W-:Y:S02]  /*8e50*/  IMAD R4, R8, R26, R25 ;  /* 0x0000001a08047224 */ /* 0x004fe400078e0219 */
[----:B---3--:R-:W-:Y:S02]  /*8e60*/  IMAD R3, R6, R31, R3 ;  /* 0x0000001f06037224 */ /* 0x008fe400078e0203 */
[----:B------:R-:W-:Y:S02]  /*8e70*/  IMAD R4, R4, R20, R5 ;  /* 0x0000001404047224 */ /* 0x000fe400078e0205 */
[----:B------:R-:W-:-:S03]  /*8e80*/  IMAD.MOV.U32 R6, RZ, RZ, 0x1 ;  /* 0x00000001ff067424 */ /* 0x000fc600078e00ff */
[----:B------:R-:W-:Y:S02]  /*8e90*/  SEL R20, R4, R3, !P0 ;  /* 0x0000000304147207 */ /* 0x000fe40004000000 */
[----:B------:R-:W-:-:S07]  /*8ea0*/  SEL R11, R3, R4, !P0 ;  /* 0x00000004030b7207 */ /* 0x000fce0004000000 */
.L_x_297:
[----:B------:R-:W-:-:S08]  /*8eb0*/  NOP ;  /* 0x0000000000007918 */ /* 0x000fd00000000000 */
[----:B------:R-:W0:-:S00]  /*8ec0*/  USETMAXREG.DEALLOC.CTAPOOL 0x28 ;  /* 0x00000028000079c8 */ /* 0x000e0000080e0500 */
[----:B0-----:R-:W-:-:S13]  /*8ed0*/  ISETP.NE.AND P0, PT, R0, RZ, PT ;  /* 0x000000ff0000720c */ /* 0x001fda0003f05270 */
[----:B------:R-:W-:Y:S05]  /*8ee0*/  @P0 EXIT ;  /* 0x000000000000094d */ /* 0x000fea0003800000 */
[----:B------:R-:W-:Y:S01]  /*8ef0*/  LOP3.LUT P0, RZ, R6, 0xff, RZ, 0xc0, !PT ;  /* 0x000000ff06ff7812 */ /* 0x000fe2000780c0ff */
[----:B------:R-:W-:Y:S02]  /*8f00*/  IMAD.MOV.U32 R0, RZ, RZ, 0x1 ;  /* 0x00000001ff007424 */ /* 0x000fe400078e00ff */
[----:B------:R-:W-:-:S10]  /*8f10*/  IMAD.MOV.U32 R12, RZ, RZ, RZ ;  /* 0x000000ffff0c7224 */ /* 0x000fd400078e00ff */
[----:B------:R-:W-:Y:S05]  /*8f20*/  @!P0 BRA `(.L_x_300) ;  /* 0x0000000c00788947 */ /* 0x000fea0003800000 */
[----:B------:R-:W0:Y:S01]  /*8f30*/  LDC R0, c[0x0][0x28c] ;  /* 0x0000a300ff007b82 */ /* 0x000e220000000800 */
[----:B------:R-:W-:Y:S01]  /*8f40*/  ULDC UR5, c[0x0][0x658] ;  /* 0x0001960000057ab9 */ /* 0x000fe20000000800 */
[----:B------:R-:W-:Y:S01]  /*8f50*/  UMOV UR11, 0xffffffff ;  /* 0xffffffff000b7882 */ /* 0x000fe20000000000 */
[----:B------:R-:W-:Y:S01]  /*8f60*/  UMOV UR15, 0x1 ;  /* 0x00000001000f7882 */ /* 0x000fe20000000000 */
[----:B------:R-:W-:Y:S01]  /*8f70*/  USHF.L.U32 UR11, UR11, UR5, URZ ;  /* 0x000000050b0b7299 */ /* 0x000fe2000800063f */
[----:B------:R-:W-:Y:S01]  /*8f80*/  BSSY B0, `(.L_x_300) ;  /* 0x00000d8000007945 */ /* 0x000fe20003800000 */
[----:B------:R-:W-:Y:S01]  /*8f90*/  ULDC UR9, c[0x0][0xc] ;  /* 0x0000030000097ab9 */ /* 0x000fe20000000800 */
[----:B------:R-:W-:Y:S01]  /*8fa0*/  ULDC UR12, c[0x0][0x10] ;  /* 0x00000400000c7ab9 */ /* 0x000fe20000000800 */
[----:B------:R-:W1:Y:S01]  /*8fb0*/  S2UR UR8, SR_CgaCtaId ;  /* 0x00000000000879c3 */ /* 0x000e620000008800 */
[----:B------:R-:W-:Y:S01]  /*8fc0*/  USHF.L.U32 UR5, UR15, UR5, URZ ;  /* 0x000000050f057299 */ /* 0x000fe2000800063f */
[----:B------:R-:W-:Y:S01]  /*8fd0*/  IMAD.MOV.U32 R10, RZ, RZ, 0x1 ;  /* 0x00000001ff0a7424 */ /* 0x000fe200078e00ff */
[----:B------:R-:W-:Y:S01]  /*8fe0*/  LOP3.LUT R9, R19, 0x2, RZ, 0xfc, !PT ;  /* 0x0000000213097812 */ /* 0x000fe200078efcff */
[----:B------:R-:W-:Y:S01]  /*8ff0*/  IMAD.MOV.U32 R12, RZ, RZ, RZ ;  /* 0x000000ffff0c7224 */ /* 0x000fe200078e00ff */
[----:B------:R-:W-:Y:S01]  /*9000*/  ULDC UR4, c[0x0][0x600] ;  /* 0x0001800000047ab9 */ /* 0x000fe20000000800 */
[----:B------:R-:W-:Y:S01]  /*9010*/  UMOV UR20, 0x5 ;  /* 0x0000000500147882 */ /* 0x000fe20000000000 */
[----:B------:R-:W-:Y:S01]  /*9020*/  UIADD3 UR4, UR4, -0x1, URZ ;  /* 0xffffffff04047890 */ /* 0x000fe2000fffe03f */
[----:B------:R-:W-:Y:S01]  /*9030*/  ULDC.64 UR28, c[0x0][0x198] ;  /* 0x00006600001c7ab9 */ /* 0x000fe20000000a00 */
[----:B0-----:R-:W-:-:S05]  /*9040*/  VIADD R0, R0, 0x7f ;  /* 0x0000007f00007836 */ /* 0x001fca0000000000 */
[----:B------:R-:W-:Y:S01]  /*9050*/  SHF.R.S32.HI R3, RZ, 0x1f, R0 ;  /* 0x0000001fff037819 */ /* 0x000fe20000011400 */
[----:B-1----:R-:W-:-:S03]  /*9060*/  ULOP3.LUT UR10, UR8, 0x1, URZ, 0xc0, !UPT ;  /* 0x00000001080a7892 */ /* 0x002fc6000f8ec03f */
[----:B------:R-:W-:Y:S01]  /*9070*/  LEA.HI R3, R3, R0, RZ, 0x7 ;  /* 0x0000000003037211 */ /* 0x000fe200078f38ff */
[----:B------:R-:W-:Y:S01]  /*9080*/  USHF.L.U32 UR7, UR8, 0xe, URZ ;  /* 0x0000000e08077899 */ /* 0x000fe2000800063f */
[----:B------:R-:W-:Y:S01]  /*9090*/  IMAD.MOV.U32 R0, RZ, RZ, 0x1 ;  /* 0x00000001ff007424 */ /* 0x000fe200078e00ff */
[----:B------:R-:W-:Y:S01]  /*90a0*/  USHF.R.U32.HI UR27, URZ, 0x1, UR8 ;  /* 0x000000013f1b7899 */ /* 0x000fe20008011608 */
[----:B------:R-:W-:Y:S01]  /*90b0*/  SHF.R.S32.HI R3, RZ, 0x7, R3 ;  /* 0x00000007ff037819 */ /* 0x000fe20000011403 */
[----:B------:R-:W-:Y:S02]  /*90c0*/  USHF.L.U32 UR6, UR8, 0x7, URZ ;  /* 0x0000000708067899 */ /* 0x000fe4000800063f */
[----:B------:R-:W-:Y:S02]  /*90d0*/  ULOP3.LUT UR8, UR8, 0xfffffffe, URZ, 0xc0, !UPT ;  /* 0xfffffffe08087892 */ /* 0x000fe4000f8ec03f */
[----:B------:R-:W-:Y:S01]  /*90e0*/  UISETP.GT.U32.AND UP0, UPT, UR10, 0xffff, UPT ;  /* 0x0000ffff0a00788c */ /* 0x000fe2000bf04070 */
[----:B------:R-:W-:Y:S01]  /*90f0*/  VIADD R8, R3, 0x1 ;  /* 0x0000000103087836 */ /* 0x000fe20000000000 */
[----:B------:R-:W-:-:S02]  /*9100*/  ULOP3.LUT UR13, UR7, 0x4000, URZ, 0xc0, !UPT ;  /* 0x00004000070d7892 */ /* 0x000fc4000f8ec03f */
[----:B------:R-:W-:Y:S02]  /*9110*/  ULOP3.LUT UR7, URZ, UR11, URZ, 0x33, !UPT ;  /* 0x0000000b3f077292 */ /* 0x000fe4000f8e333f */
[----:B------:R-:W-:Y:S02]  /*9120*/  USHF.L.U32 UR14, UR15, UR8, URZ ;  /* 0x000000080f0e7299 */ /* 0x000fe4000800063f */
[----:B------:R-:W-:Y:S02]  /*9130*/  ULOP3.LUT UR11, UR8, 0x1, URZ, 0xfc, !UPT ;  /* 0x00000001080b7892 */ /* 0x000fe4000f8efc3f */
[----:B------:R-:W-:Y:S02]  /*9140*/  UIMAD.WIDE.U32 UR8, UR9, UR12, URZ ;  /* 0x0000000c090872a5 */ /* 0x000fe4000f8e003f */
[----:B------:R-:W-:Y:S01]  /*9150*/  USEL UR10, UR10, 0xffff, !UP0 ;  /* 0x0000ffff0a0a7887 */ /* 0x000fe2000c000000 */
[----:B------:R-:W-:Y:S01]  /*9160*/  ULDC UR12, c[0x0][0x14] ;  /* 0x00000500000c7ab9 */ /* 0x000fe20000000800 */
[----:B------:R-:W-:-:S02]  /*9170*/  USHF.L.U32 UR11, UR15, UR11, URZ ;  /* 0x0000000b0f0b7299 */ /* 0x000fc4000800063f */
[----:B------:R-:W-:Y:S02]  /*9180*/  UIMAD.WIDE.U32 UR24, UR8, UR12, URZ ;  /* 0x0000000c081872a5 */ /* 0x000fe4000f8e003f */
[----:B------:R-:W-:Y:S02]  /*9190*/  UIMAD UR15, UR9, UR12, URZ ;  /* 0x0000000c090f72a4 */ /* 0x000fe4000f8e023f */
[----:B------:R-:W-:Y:S02]  /*91a0*/  ULOP3.LUT UR10, UR10, 0xffff, URZ, 0xc0, !UPT ;  /* 0x0000ffff0a0a7892 */ /* 0x000fe4000f8ec03f */
[----:B------:R-:W-:Y:S02]  /*91b0*/  ULEA UR30, UR27, 0x100, 0xd ;  /* 0x000001001b1e7891 */ /* 0x000fe4000f8e683f */
[----:B------:R-:W-:Y:S02]  /*91c0*/  ULOP3.LUT UR6, UR6, 0x80, URZ, 0xc0, !UPT ;  /* 0x0000008006067892 */ /* 0x000fe4000f8ec03f */
[----:B------:R-:W-:-:S02]  /*91d0*/  UIADD3 UR13, UR13, 0xc100, URZ ;  /* 0x0000c1000d0d7890 */ /* 0x000fc4000fffe03f */
[----:B------:R-:W-:Y:S02]  /*91e0*/  ULOP3.LUT UR14, UR14, UR11, URZ, 0xfc, !UPT ;  /* 0x0000000b0e0e7292 */ /* 0x000fe4000f8efc3f */
[----:B------:R-:W-:Y:S02]  /*91f0*/  UIADD3 UR15, UR25, UR15, URZ ;  /* 0x0000000f190f7290 */ /* 0x000fe4000fffe03f */
[----:B------:R-:W-:-:S12]  /*9200*/  USHF.L.U32 UR20, UR20, UR10, URZ ;  /* 0x0000000a14147299 */ /* 0x000fd8000800063f */
.L_x_311:
[----:B------:R-:W-:-:S03]  /*9210*/  UMOV UR8, 0xffffffff ;  /* 0xffffffff00087882 */ /* 0x000fc60000000000 */
[----:B------:R-:W-:Y:S05]  /*9220*/  BRA.DIV UR8, `(.L_x_301) ;  /* 0x0000000e087c7947 */ /* 0x000fea000b800000 */
[----:B------:R-:W-:-:S13]  /*9230*/  ELECT P6, URZ, PT ;  /* 0x00000000003f782f */ /* 0x000fda00038c0000 */
.L_x_321:
[----:B------:R-:W0:Y:S01]  /*9240*/  LDC R4, c[0x0][0x28c] ;  /* 0x0000a300ff047b82 */ /* 0x000e220000000800 */
[----:B------:R-:W-:Y:S01]  /*9250*/  BSSY B1, `(.L_x_302) ;  /* 0x0000039000017945 */ /* 0x000fe20003800000 */
[----:B0-----:R-:W-:-:S13]  /*9260*/  ISETP.LT.OR P6, PT, R4, 0x1, !P6 ;  /* 0x000000010400780c */ /* 0x001fda00077c1670 */
[----:B------:R-:W-:Y:S05]  /*9270*/  @P6 BRA `(.L_x_303) ;  /* 0x0000000000d86947 */ /* 0x000fea0003800000 */
[----:B------:R-:W-:Y:S01]  /*9280*/  LEA R11, R11, UR27, 0x1 ;  /* 0x0000001b0b0b7c11 */ /* 0x000fe2000f8e08ff */
[----:B------:R-:W-:Y:S01]  /*9290*/  IMAD.MOV.U32 R22, RZ, RZ, RZ ;  /* 0x000000ffff167224 */ /* 0x000fe200078e00ff */
[----:B------:R-:W-:Y:S01]  /*92a0*/  LEA R20, R20, UR6, 0x8 ;  /* 0x0000000614147c11 */ /* 0x000fe2000f8e40ff */
[----:B------:R-:W-:Y:S02]  /*92b0*/  IMAD.MOV.U32 R4, RZ, RZ, R8 ;  /* 0x000000ffff047224 */ /* 0x000fe400078e0008 */
[----:B------:R-:W-:Y:S02]  /*92c0*/  IMAD.MOV.U32 R5, RZ, RZ, R0 ;  /* 0x000000ffff057224 */ /* 0x000fe400078e0000 */
[----:B------:R-:W-:Y:S02]  /*92d0*/  IMAD.MOV.U32 R6, RZ, RZ, R12 ;  /* 0x000000ffff067224 */ /* 0x000fe400078e000c */
[----:B------:R-:W-:-:S07]  /*92e0*/  IMAD.SHL.U32 R15, R11, 0x40, RZ ;  /* 0x000000400b0f7824 */ /* 0x000fce00078e00ff */
.L_x_306:
[----:B------:R-:W0:Y:S01]  /*92f0*/  S2R R14, SR_CgaCtaId ;  /* 0x00000000000e7919 */ /* 0x000e220000008800 */
[----:B------:R-:W-:Y:S02]  /*9300*/  MOV R7, 0x400 ;  /* 0x0000040000077802 */ /* 0x000fe40000000f00 */
[----:B------:R-:W-:-:S13]  /*9310*/  LOP3.LUT P1, RZ, R18, 0x7f, RZ, 0xc0, !PT ;  /* 0x0000007f12ff7812 */ /* 0x000fda000782c0ff */
[----:B------:R-:W1:Y:S01]  /*9320*/  @!P1 LDC R11, c[0x0][0x500] ;  /* 0x00014000ff0b9b82 */ /* 0x000e620000000800 */
[----:B0-----:R-:W-:Y:S02]  /*9330*/  LEA R21, R14, R7, 0x18 ;  /* 0x000000070e157211 */ /* 0x001fe400078ec0ff */
[----:B------:R-:W-:-:S03]  /*9340*/  SHF.L.U32 R7, R5, 0x1f, RZ ;  /* 0x0000001f05077819 */ /* 0x000fc600000006ff */
[----:B------:R-:W-:-:S04]  /*9350*/  IMAD R14, R6, 0x8, R21 ;  /* 0x00000008060e7824 */ /* 0x000fc800078e0215 */
[----:B------:R-:W0:Y:S02]  /*9360*/  SYNCS.PHASECHK.TRANS64.TRYWAIT P0, [R14+URZ+0x18], R7 ;  /* 0x000018070e0075a7 */ /* 0x000e24000800017f */
[----:B01----:R-:W-:Y:S05]  /*9370*/  @!P0 BRA `(.L_x_304) ;  /* 0x0000000c00488947 */ /* 0x003fea0003800000 */
.L_x_322:
[----:B0-----:R-:W-:Y:S01]  /*9380*/  PRMT R7, R9, 0x9910, RZ ;  /* 0x0000991009077816 */ /* 0x001fe200000000ff */
[----:B------:R0:W-:Y:S03]  /*9390*/  @!P1 SYNCS.ARRIVE.TRANS64 RZ, [R14+URZ], R11 ;  /* 0x0000000b0eff99a7 */ /* 0x0001e6000800003f */
[----:B------:R-:W-:-:S13]  /*93a0*/  ISETP.NE.AND P0, PT, R7, 0x2, PT ;  /* 0x000000020700780c */ /* 0x000fda0003f05270 */
[----:B0-----:R-:W-:Y:S05]  /*93b0*/  @P0 BRA `(.L_x_305) ;  /* 0x0000000000040947 */ /* 0x001fea0003800000 */
[----:B------:R-:W-:Y:S01]  /*93c0*/  BPT.TRAP 0x1 ;  /* 0x000000040000795c */ /* 0x000fe20000300000 */
.L_x_305:
[----:B------:R-:W-:Y:S01]  /*93d0*/  R2UR UR11, R6 ;  /* 0x00000000060b72ca */ /* 0x000fe200000e0000 */
[----:B------:R-:W-:Y:S01]  /*93e0*/  VIADD R4, R4, 0xffffffff ;  /* 0xffffffff04047836 */ /* 0x000fe20000000000 */
[----:B------:R-:W-:Y:S01]  /*93f0*/  R2UR UR22, R21 ;  /* 0x00000000151672ca */ /* 0x000fe200000e0000 */
[----:B------:R-:W-:Y:S01]  /*9400*/  UIADD3 UR16, UP0, UR28, 0xf0, URZ ;  /* 0x000000f01c107890 */ /* 0x000fe2000ff1e03f */
[----:B------:R-:W-:Y:S01]  /*9410*/  R2UR UR23, R15 ;  /* 0x000000000f1772ca */ /* 0x000fe200000e0000 */
[----:B------:R-:W-:Y:S01]  /*9420*/  UIADD3 UR32, UP1, UR28, 0x1f0, URZ ;  /* 0x000001f01c207890 */ /* 0x000fe2000ff3e03f */
[----:B------:R-:W-:Y:S01]  /*9430*/  R2UR UR9, R14 ;  /* 0x000000000e0972ca */ /* 0x000fe200000e0000 */
[----:B------:R-:W-:Y:S01]  /*9440*/  UIADD3.X UR17, URZ, UR29, URZ, UP0, !UPT ;  /* 0x0000001d3f117290 */ /* 0x000fe200087fe43f */
[----:B------:R-:W-:Y:S01]  /*9450*/  R2UR UR10, R22 ;  /* 0x00000000160a72ca */ /* 0x000fe200000e0000 */
[----:B------:R-:W-:Y:S01]  /*9460*/  UPRMT UR21, URZ, 0x5410, UR20 ;  /* 0x000054103f157896 */ /* 0x000fe20008000014 */
[----:B------:R-:W-:Y:S01]  /*9470*/  R2UR UR12, R13 ;  /* 0x000000000d0c72ca */ /* 0x000fe200000e0000 */
[----:B------:R-:W-:Y:S01]  /*9480*/  VIADD R6, R6, 0x1 ;  /* 0x0000000106067836 */ /* 0x000fe20000000000 */
[----:B------:R-:W-:Y:S01]  /*9490*/  R2UR UR26, R20 ;  /* 0x00000000141a72ca */ /* 0x000fe200000e0000 */
[----:B------:R-:W-:Y:S01]  /*94a0*/  ULEA UR8, UR11, UR30, 0xe ;  /* 0x0000001e0b087291 */ /* 0x000fe2000f8e703f */
[----:B------:R-:W-:Y:S01]  /*94b0*/  ISETP.GT.AND P1, PT, R4, 0x1, PT ;  /* 0x000000010400780c */ /* 0x000fe20003f24270 */
[----:B------:R-:W-:Y:S01]  /*94c0*/  ULEA UR11, UR11, UR13, 0xf ;  /* 0x0000000d0b0b7291 */ /* 0x000fe2000f8e783f */
[----:B------:R-:W-:Y:S01]  /*94d0*/  ISETP.NE.AND P0, PT, R6, 0x3, PT ;  /* 0x000000030600780c */ /* 0x000fe20003f05270 */
[----:B------:R-:W-:Y:S01]  /*94e0*/  UIADD3 UR8, UR22, UR8, URZ ;  /* 0x0000000816087290 */ /* 0x000fe2000fffe03f */
[----:B------:R-:W-:Y:S01]  /*94f0*/  VIADD R22, R22, 0x80 ;  /* 0x0000008016167836 */ /* 0x000fe20000000000 */
[----:B------:R-:W-:Y:S01]  /*9500*/  UIADD3 UR22, UR22, UR11, URZ ;  /* 0x0000000b16167290 */ /* 0x000fe2000fffe03f */
[----:B------:R-:W-:Y:S01]  /*9510*/  SEL R14, RZ, 0x1, P0 ;  /* 0x00000001ff0e7807 */ /* 0x000fe20000000000 */
[----:B------:R-:W-:Y:S01]  /*9520*/  UPRMT UR31, URZ, 0x5410, UR14 ;  /* 0x000054103f1f7896 */ /* 0x000fe2000800000e */
[----:B------:R-:W-:Y:S01]  /*9530*/  SEL R6, R6, RZ, P0 ;  /* 0x000000ff06067207 */ /* 0x000fe20000000000 */
[----:B------:R-:W-:Y:S01]  /*9540*/  UIADD3.X UR33, URZ, UR29, URZ, UP1, !UPT ;  /* 0x0000001d3f217290 */ /* 0x000fe20008ffe43f */
[----:B------:R-:W-:Y:S01]  /*9550*/  LOP3.LUT R5, R5, R14, RZ, 0x3c, !PT ;  /* 0x0000000e05057212 */ /* 0x000fe200078e3cff */
[----:B------:R-:W-:Y:S01]  /*9560*/  UMOV UR18, 0x0 ;  /* 0x0000000000127882 */ /* 0x000fe20000000000 */
[----:B------:R-:W-:Y:S01]  /*9570*/  UMOV UR19, 0x10000000 ;  /* 0x1000000000137882 */ /* 0x000fe20000000000 */
[----:B------:R-:W-:-:S02]  /*9580*/  UMOV UR11, UR23 ;  /* 0x00000017000b7c82 */ /* 0x000fc40008000000 */
[----:B------:R0:W-:Y:S02]  /*9590*/  UTMALDG.3D.MULTICAST [UR8], [UR16], UR21, desc[UR18] ;  /* 0x00001208100073b4 */ /* 0x0001e40008011815 */
[----:B0-----:R-:W-:Y:S01]  /*95a0*/  UMOV UR8, UR22 ;  /* 0x0000001600087c82 */ /* 0x001fe20008000000 */
[----:B------:R-:W-:Y:S02]  /*95b0*/  UMOV UR11, UR26 ;  /* 0x0000001a000b7c82 */ /* 0x000fe40008000000 */
[----:B------:R0:W-:Y:S02]  /*95c0*/  UTMALDG.3D.MULTICAST [UR8], [UR32], UR31, desc[UR18] ;  /* 0x00001208200073b4 */ /* 0x0001e4000801181f */
[----:B0-----:R-:W-:Y:S05]  /*95d0*/  @P1 BRA `(.L_x_306) ;  /* 0xfffffffc00441947 */ /* 0x001fea000383ffff */
.L_x_303:
[----:B------:R-:W-:Y:S05]  /*95e0*/  BSYNC B1 ;  /* 0x0000000000017941 */ /* 0x000fea0003800000 */
.L_x_302:
[----:B------:R-:W-:Y:S01]  /*95f0*/  LOP3.LUT P1, RZ, R10, 0xff, RZ, 0xc0, !PT ;  /* 0x000000ff0aff7812 */ /* 0x000fe2000782c0ff */
[C---:B------:R-:W-:Y:S01]  /*9600*/  IMAD.IADD R12, R3.reuse, 0x1, R12 ;  /* 0x00000001030c7824 */ /* 0x040fe200078e020c */
[----:B------:R-:W-:Y:S01]  /*9610*/  ULDC.64 UR8, c[0x0][0x650] ;  /* 0x0001940000087ab9 */ /* 0x000fe20000000a00 */
[C---:B------:R-:W-:Y:S01]  /*9620*/  ISETP.GE.U32.AND P2, PT, R3.reuse, 0x3, PT ;  /* 0x000000030300780c */ /* 0x040fe20003f46070 */
[----:B------:R-:W-:Y:S01]  /*9630*/  BSSY B1, `(.L_x_307) ;  /* 0x000006a000017945 */ /* 0x000fe20003800000 */
[----:B------:R-:W-:Y:S01]  /*9640*/  IMAD.MOV.U32 R11, RZ, RZ, -0x1 ;  /* 0xffffffffff0b7424 */ /* 0x000fe200078e00ff */
[----:B------:R-:W-:Y:S01]  /*9650*/  ISETP.GT.U32.AND P0, PT, R12, 0x2, PT ;  /* 0x000000020c00780c */ /* 0x000fe20003f04070 */
[----:B------:R-:W-:Y:S01]  /*9660*/  IMAD.MOV.U32 R20, RZ, RZ, -0x1 ;  /* 0xffffffffff147424 */ /* 0x000fe200078e00ff */
[----:B------:R-:W-:Y:S01]  /*9670*/  PRMT R10, RZ, 0x7610, R10 ;  /* 0x00007610ff0a7816 */ /* 0x000fe2000000000a */
[----:B------:R-:W-:Y:S01]  /*9680*/  IMAD.MOV.U32 R13, RZ, RZ, -0x1 ;  /* 0xffffffffff0d7424 */ /* 0x000fe200078e00ff */
[----:B------:R-:W-:-:S03]  /*9690*/  ISETP.LT.U32.AND P0, PT, R3, 0x3, P0 ;  /* 0x000000030300780c */ /* 0x000fc60000701070 */
[----:B------:R-:W0:Y:S01]  /*96a0*/  @P1 S2R R5, SR_CgaCtaId ;  /* 0x0000000000051919 */ /* 0x000e220000008800 */
[----:B------:R-:W-:-:S04]  /*96b0*/  @P1 MOV R4, 0x400 ;  /* 0x0000040000041802 */ /* 0x000fc80000000f00 */
[----:B0-----:R-:W-:Y:S01]  /*96c0*/  @P1 LEA R6, R5, R4, 0x18 ;  /* 0x0000000405061211 */ /* 0x001fe200078ec0ff */
[----:B------:R-:W-:-:S03]  /*96d0*/  IMAD.WIDE.U32 R4, R12, -0x55555555, RZ ;  /* 0xaaaaaaab0c047825 */ /* 0x000fc600078e00ff */
[----:B------:R0:W-:Y:S01]  /*96e0*/  @P1 SYNCS.ARRIVE.TRANS64.A1T0 RZ, [R6+URZ+0x48], RZ ;  /* 0x000048ff06ff19a7 */ /* 0x0001e2000810003f */
[----:B------:R-:W-:Y:S02]  /*96f0*/  IADD3 R16, P1, R16, UR24, RZ ;  /* 0x0000001810107c10 */ /* 0x000fe4000ff3e0ff */
[----:B------:R-:W-:Y:S02]  /*9700*/  SHF.R.U32.HI R7, RZ, 0x1, R5 ;  /* 0x00000001ff077819 */ /* 0x000fe40000011605 */
[----:B------:R-:W-:Y:S02]  /*9710*/  SEL R5, RZ, 0x1, !P0 ;  /* 0x00000001ff057807 */ /* 0x000fe40004000000 */
[----:B------:R-:W-:Y:S01]  /*9720*/  IADD3.X R17, R17, UR15, RZ, P1, !PT ;  /* 0x0000000f11117c10 */ /* 0x000fe20008ffe4ff */
[----:B------:R-:W-:Y:S01]  /*9730*/  IMAD R12, R7, -0x3, R12 ;  /* 0xfffffffd070c7824 */ /* 0x000fe200078e020c */
[----:B------:R-:W-:Y:S02]  /*9740*/  ISETP.GE.U32.AND P0, PT, R16, UR8, PT ;  /* 0x0000000810007c0c */ /* 0x000fe4000bf06070 */
[----:B------:R-:W-:-:S02]  /*9750*/  LOP3.LUT R0, R0, R5, RZ, 0x3c, !PT ;  /* 0x0000000500007212 */ /* 0x000fc400078e3cff */
[----:B------:R-:W-:Y:S02]  /*9760*/  ISETP.GE.U32.AND.EX P0, PT, R17, UR9, PT, P0 ;  /* 0x0000000911007c0c */ /* 0x000fe4000bf06100 */
[----:B------:R-:W-:Y:S02]  /*9770*/  @P2 LOP3.LUT R0, R0, 0x1, R7, 0x78, !PT ;  /* 0x0000000100002812 */ /* 0x000fe400078e7807 */
[----:B------:R-:W-:-:S09]  /*9780*/  PRMT R4, RZ, 0x7610, R4 ;  /* 0x00007610ff047816 */ /* 0x000fd20000000004 */
[----:B0-----:R-:W-:Y:S05]  /*9790*/  @P0 BRA `(.L_x_308) ;  /* 0x00000004004c0947 */ /* 0x001fea0003800000 */
[----:B------:R-:W0:Y:S01]  /*97a0*/  S2R R14, SR_CTAID.X ;  /* 0x00000000000e7919 */ /* 0x000e220000002500 */
[----:B------:R-:W-:Y:S01]  /*97b0*/  ULDC.64 UR8, c[0x0][0x628] ;  /* 0x00018a0000087ab9 */ /* 0x000fe20000000a00 */
[----:B------:R-:W1:Y:S01]  /*97c0*/  LDC R15, c[0x0][0x144] ;  /* 0x00005100ff0f7b82 */ /* 0x000e620000000800 */
[----:B------:R-:W-:Y:S01]  /*97d0*/  ISETP.NE.U32.AND P0, PT, RZ, UR8, PT ;  /* 0x00000008ff007c0c */ /* 0x000fe2000bf05070 */
[----:B------:R-:W2:Y:S01]  /*97e0*/  S2R R11, SR_CTAID.Y ;  /* 0x00000000000b7919 */ /* 0x000ea20000002600 */
[----:B------:R-:W-:Y:S01]  /*97f0*/  ULDC UR10, c[0x0][0x150] ;  /* 0x00005400000a7ab9 */ /* 0x000fe20000000800 */
[----:B------:R-:W-:Y:S01]  /*9800*/  ULDC UR11, c[0x0][0x630] ;  /* 0x00018c00000b7ab9 */ /* 0x000fe20000000800 */
[----:B------:R-:W-:Y:S01]  /*9810*/  ISETP.NE.AND.EX P0, PT, RZ, UR9, PT, P0 ;  /* 0x00000009ff007c0c */ /* 0x000fe2000bf05300 */
[----:B------:R-:W-:Y:S01]  /*9820*/  IMAD.MOV.U32 R4, RZ, RZ, R16 ;  /* 0x000000ffff047224 */ /* 0x000fe200078e0010 */
[----:B0-----:R-:W-:-:S05]  /*9830*/  I2FP.F32.U32 R5, R14 ;  /* 0x0000000e00057245 */ /* 0x001fca0000201000 */
[----:B------:R-:W-:Y:S01]  /*9840*/  FMUL R20, R5, UR10 ;  /* 0x0000000a05147c20 */ /* 0x000fe20008400000 */
[----:B------:R-:W-:-:S05]  /*9850*/  IMAD.MOV.U32 R5, RZ, RZ, R17 ;  /* 0x000000ffff057224 */ /* 0x000fca00078e0011 */
[----:B--2---:R-:W-:Y:S05]  /*9860*/  @!P0 BRA `(.L_x_309) ;  /* 0x0000000000288947 */ /* 0x004fea0003800000 */
[----:B------:R-:W-:Y:S02]  /*9870*/  ULDC UR10, c[0x0][0x634] ;  /* 0x00018d00000a7ab9 */ /* 0x000fe40000000800 */
[----:B------:R-:W-:-:S05]  /*9880*/  IADD3 R5, P0, R16, UR10, RZ ;  /* 0x0000000a10057c10 */ /* 0x000fca000ff1e0ff */
[----:B------:R-:W-:-:S04]  /*9890*/  IMAD.X R13, RZ, RZ, R17, P0 ;  /* 0x000000ffff0d7224 */ /* 0x000fc800000e0611 */
[----:B------:R-:W-:-:S04]  /*98a0*/  IMAD.WIDE.U32 R6, R13, UR8, RZ ;  /* 0x000000080d067c25 */ /* 0x000fc8000f8e00ff */
[----:B------:R-:W-:-:S04]  /*98b0*/  IMAD.WIDE.U32 R6, P0, R5, UR9, R6 ;  /* 0x0000000905067c25 */ /* 0x000fc8000f800006 */
[----:B------:R-:W-:-:S04]  /*98c0*/  IMAD.WIDE.U32 R4, R5, UR8, RZ ;  /* 0x0000000805047c25 */ /* 0x000fc8000f8e00ff */
[----:B------:R-:W-:Y:S01]  /*98d0*/  IMAD.MOV.U32 R4, RZ, RZ, R7 ;  /* 0x000000ffff047224 */ /* 0x000fe200078e0007 */
[----:B------:R-:W-:Y:S01]  /*98e0*/  IADD3 RZ, P1, R5, R6, RZ ;  /* 0x0000000605ff7210 */ /* 0x000fe20007f3e0ff */
[----:B------:R-:W-:-:S04]  /*98f0*/  IMAD.X R5, RZ, RZ, RZ, P0 ;  /* 0x000000ffff057224 */ /* 0x000fc800000e06ff */
[----:B------:R-:W-:-:S08]  /*9900*/  IMAD.WIDE.U32.X R4, R13, UR9, R4, P1 ;  /* 0x000000090d047c25 */ /* 0x000fd000088e0404 */
.L_x_309:
[--C-:B------:R-:W-:Y:S01]  /*9910*/  SHF.R.U64 R13, R4, UR11, R5.reuse ;  /* 0x0000000b040d7c19 */ /* 0x100fe20008001205 */
[----:B------:R-:W0:Y:S01]  /*9920*/  F2I.U32.TRUNC.NTZ R20, R20 ;  /* 0x0000001400147305 */ /* 0x000e22000020f000 */
[----:B------:R-:W-:Y:S01]  /*9930*/  SHF.R.U32.HI R4, RZ, UR11, R5 ;  /* 0x0000000bff047c19 */ /* 0x000fe20008011605 */
[----:B------:R-:W-:Y:S01]  /*9940*/  ULDC.64 UR8, c[0x0][0x620] ;  /* 0x0001880000087ab9 */ /* 0x000fe20000000a00 */
[----:B------:R-:W-:Y:S01]  /*9950*/  IADD3 R7, P0, RZ, -R13, RZ ;  /* 0x8000000dff077210 */ /* 0x000fe20007f1e0ff */
[----:B------:R-:W-:Y:S01]  /*9960*/  ULDC.64 UR10, c[0x0][0x640] ;  /* 0x00019000000a7ab9 */ /* 0x000fe20000000a00 */
[----:B------:R-:W2:Y:S03]  /*9970*/  LDC R22, c[0x0][0x148] ;  /* 0x00005200ff167b82 */ /* 0x000ea60000000800 */
[----:B------:R-:W-:Y:S01]  /*9980*/  IMAD.X R4, RZ, RZ, ~R4, P0 ;  /* 0x000000ffff047224 */ /* 0x000fe200000e0e04 */
[----:B------:R-:W-:-:S03]  /*9990*/  ISETP.NE.U32.AND P0, PT, RZ, UR10, PT ;  /* 0x0000000aff007c0c */ /* 0x000fc6000bf05070 */
[----:B------:R-:W-:Y:S01]  /*99a0*/  IMAD R6, R4, UR8, RZ ;  /* 0x0000000804067c24 */ /* 0x000fe2000f8e02ff */
[----:B------:R-:W-:Y:S01]  /*99b0*/  ISETP.NE.AND.EX P0, PT, RZ, UR11, PT, P0 ;  /* 0x0000000bff007c0c */ /* 0x000fe2000bf05300 */
[----:B------:R-:W-:Y:S01]  /*99c0*/  IMAD.WIDE.U32 R4, R7, UR8, R16 ;  /* 0x0000000807047c25 */ /* 0x000fe2000f8e0010 */
[----:B------:R-:W-:-:S03]  /*99d0*/  ULDC UR8, c[0x0][0x618] ;  /* 0x0001860000087ab9 */ /* 0x000fc60000000800 */
[----:B------:R-:W-:Y:S01]  /*99e0*/  IMAD R7, R7, UR9, R6 ;  /* 0x0000000907077c24 */ /* 0x000fe2000f8e0206 */
[----:B------:R-:W-:Y:S01]  /*99f0*/  ULDC UR9, c[0x0][0x154] ;  /* 0x0000550000097ab9 */ /* 0x000fe20000000800 */
[----:B0-----:R-:W-:Y:S02]  /*9a00*/  IMAD.MOV R6, RZ, RZ, -R20 ;  /* 0x000000ffff067224 */ /* 0x001fe400078e0a14 */
[----:B------:R-:W-:Y:S02]  /*9a10*/  IMAD.IADD R5, R5, 0x1, R7 ;  /* 0x0000000105057824 */ /* 0x000fe400078e0207 */
[----:B-1----:R-:W-:Y:S01]  /*9a20*/  IMAD R14, R15, R6, R14 ;  /* 0x000000060f0e7224 */ /* 0x002fe200078e020e */
[----:B------:R-:W-:Y:S02]  /*9a30*/  I2FP.F32.U32 R6, R11 ;  /* 0x0000000b00067245 */ /* 0x000fe40000201000 */
[--C-:B------:R-:W-:Y:S02]  /*9a40*/  SHF.R.U64 R15, R4, UR8, R5.reuse ;  /* 0x00000008040f7c19 */ /* 0x100fe40008001205 */
[----:B------:R-:W-:Y:S01]  /*9a50*/  SHF.R.U32.HI R4, RZ, UR8, R5 ;  /* 0x00000008ff047c19 */ /* 0x000fe20008011605 */
[----:B------:R-:W-:Y:S01]  /*9a60*/  FMUL R6, R6, UR9 ;  /* 0x0000000906067c20 */ /* 0x000fe20008400000 */
[----:B------:R-:W-:-:S02]  /*9a70*/  ULDC UR8, c[0x0][0x608] ;  /* 0x0001820000087ab9 */ /* 0x000fc40000000800 */
[--C-:B------:R-:W-:Y:S01]  /*9a80*/  SHF.R.U64 R21, R15, UR8, R4.reuse ;  /* 0x000000080f157c19 */ /* 0x100fe20008001204 */
[----:B------:R0:W1:Y:S01]  /*9a90*/  F2I.U32.TRUNC.NTZ R24, R6 ;  /* 0x0000000600187305 */ /* 0x000062000020f000 */
[----:B------:R-:W-:Y:S01]  /*9aa0*/  SHF.R.U32.HI R4, RZ, UR8, R4 ;  /* 0x00000008ff047c19 */ /* 0x000fe20008011604 */
[----:B------:R-:W-:-:S03]  /*9ab0*/  ULDC UR8, c[0x0][0x658] ;  /* 0x0001960000087ab9 */ /* 0x000fc60000000800 */
[--C-:B------:R-:W-:Y:S02]  /*9ac0*/  SHF.R.U64 R20, R21, UR8, R4.reuse ;  /* 0x0000000815147c19 */ /* 0x100fe40008001204 */
[----:B------:R-:W-:-:S03]  /*9ad0*/  SHF.R.U32.HI R23, RZ, UR8, R4 ;  /* 0x00000008ff177c19 */ /* 0x000fc60008011604 */
[----:B------:R-:W-:Y:S02]  /*9ae0*/  IMAD.MOV.U32 R4, RZ, RZ, R20 ;  /* 0x000000ffff047224 */ /* 0x000fe400078e0014 */
[----:B------:R-:W-:Y:S01]  /*9af0*/  IMAD.MOV.U32 R5, RZ, RZ, R23 ;  /* 0x000000ffff057224 */ /* 0x000fe200078e0017 */
[----:B0-----:R-:W-:Y:S06]  /*9b00*/  @!P0 BRA `(.L_x_310) ;  /* 0x0000000000288947 */ /* 0x001fec0003800000 */
        /* <DEDUP_REMOVED lines=10> */
.L_x_310:
[----:B------:R-:W-:Y:S01]  /*9bb0*/  ISETP.NE.AND P0, PT, R2, 0x1, PT ;  /* 0x000000010200780c */ /* 0x000fe20003f05270 */
[----:B------:R-:W-:Y:S01]  /*9bc0*/  ULDC UR8, c[0x0][0x648] ;  /* 0x0001920000087ab9 */ /* 0x000fe20000000800 */
[----:B-1----:R-:W-:Y:S01]  /*9bd0*/  IMAD.MOV R24, RZ, RZ, -R24 ;  /* 0x000000ffff187224 */ /* 0x002fe200078e0a18 */
[----:B------:R-:W-:Y:S01]  /*9be0*/  SHF.R.U64 R4, R4, UR8, R5 ;  /* 0x0000000804047c19 */ /* 0x000fe20008001205 */
[----:B------:R-:W-:Y:S01]  /*9bf0*/  ULDC UR8, c[0x0][0x638] ;  /* 0x00018e0000087ab9 */ /* 0x000fe20000000800 */
[----:B------:R-:W-:Y:S01]  /*9c00*/  LOP3.LUT R21, R21, UR7, RZ, 0xc0, !PT ;  /* 0x0000000715157c12 */ /* 0x000fe2000f8ec0ff */
[----:B------:R-:W-:Y:S02]  /*9c10*/  ULDC UR9, c[0x0][0x610] ;  /* 0x0001840000097ab9 */ /* 0x000fe40000000800 */
[----:B------:R-:W-:Y:S02]  /*9c20*/  IMAD.MOV R5, RZ, RZ, -R4 ;  /* 0x000000ffff057224 */ /* 0x000fe400078e0a04 */
[----:B------:R-:W-:-:S02]  /*9c30*/  IMAD R21, R4, UR5, R21 ;  /* 0x0000000504157c24 */ /* 0x000fc4000f8e0215 */
[----:B------:R-:W-:Y:S01]  /*9c40*/  IMAD R20, R5, UR8, R20 ;  /* 0x0000000805147c24 */ /* 0x000fe2000f8e0214 */
[----:B------:R-:W-:Y:S01]  /*9c50*/  ULDC UR8, c[0x0][0x600] ;  /* 0x0001800000087ab9 */ /* 0x000fe20000000800 */
[----:B--2---:R-:W-:Y:S01]  /*9c60*/  @P0 IMAD R14, R22, R24, R11 ;  /* 0x00000018160e0224 */ /* 0x004fe200078e020b */
[----:B------:R-:W-:Y:S01]  /*9c70*/  LOP3.LUT R11, R15, UR4, RZ, 0xc0, !PT ;  /* 0x000000040f0b7c12 */ /* 0x000fe2000f8ec0ff */
[----:B------:R-:W-:Y:S02]  /*9c80*/  IMAD.MOV.U32 R4, RZ, RZ, 0x1 ;  /* 0x00000001ff047424 */ /* 0x000fe400078e00ff */
[----:B------:R-:W-:Y:S02]  /*9c90*/  IMAD R14, R21, UR9, R14 ;  /* 0x00000009150e7c24 */ /* 0x000fe4000f8e020e */
[----:B------:R-:W-:-:S05]  /*9ca0*/  IMAD R11, R20, UR8, R11 ;  /* 0x00000008140b7c24 */ /* 0x000fca000f8e020b */
[----:B------:R-:W-:Y:S02]  /*9cb0*/  SEL R20, R11, R14, !P0 ;  /* 0x0000000e0b147207 */ /* 0x000fe40004000000 */
[----:B------:R-:W-:-:S07]  /*9cc0*/  SEL R11, R14, R11, !P0 ;  /* 0x0000000b0e0b7207 */ /* 0x000fce0004000000 */
.L_x_308:
[----:B------:R-:W-:Y:S05]  /*9cd0*/  BSYNC B1 ;  /* 0x0000000000017941 */ /* 0x000fea0003800000 */
.L_x_307:
[----:B------:R-:W-:-:S13]  /*9ce0*/  LOP3.LUT P0, RZ, R4, 0xff, RZ, 0xc0, !PT ;  /* 0x000000ff04ff7812 */ /* 0x000fda000780c0ff */
[----:B------:R-:W-:Y:S05]  /*9cf0*/  @P0 BRA `(.L_x_311) ;  /* 0xfffffff400440947 */ /* 0x000fea000383ffff */
[----:B------:R-:W-:Y:S05]  /*9d00*/  BSYNC B0 ;  /* 0x0000000000007941 */ /* 0x000fea0003800000 */
.L_x_300:
[----:B------:R-:W-:-:S03]  /*9d10*/  UMOV UR8, 0xffffffff ;  /* 0xffffffff00087882 */ /* 0x000fc60000000000 */
[----:B------:R-:W-:Y:S05]  /*9d20*/  BRA.DIV UR8, `(.L_x_312) ;  /* 0x0000000208f07947 */ /* 0x000fea000b800000 */
[----:B------:R-:W-:-:S13]  /*9d30*/  ELECT P6, URZ, PT ;  /* 0x00000000003f782f */ /* 0x000fda00038c0000 */
.L_x_325:
[----:B------:R-:W-:Y:S04]  /*9d40*/  BSSY B0, `(.L_x_313) ;  /* 0x0000022000007945 */ /* 0x000fe80003800000 */
[----:B------:R-:W-:Y:S05]  /*9d50*/  @!P6 BRA `(.L_x_314) ;  /* 0x000000000080e947 */ /* 0x000fea0003800000 */
[----:B------:R-:W-:-:S04]  /*9d60*/  LOP3.LUT R19, R19, 0x2, RZ, 0xfc, !PT ;  /* 0x0000000213137812 */ /* 0x000fc800078efcff */
[----:B------:R-:W-:-:S13]  /*9d70*/  ISETP.NE.AND P0, PT, R19, 0x3, PT ;  /* 0x000000031300780c */ /* 0x000fda0003f05270 */
[----:B------:R-:W-:Y:S05]  /*9d80*/  @!P0 BRA `(.L_x_315) ;  /* 0x0000000000048947 */ /* 0x000fea0003800000 */
[----:B------:R-:W-:Y:S01]  /*9d90*/  BPT.TRAP 0x1 ;  /* 0x000000040000795c */ /* 0x000fe20000300000 */
.L_x_315:
[----:B------:R-:W0:Y:S01]  /*9da0*/  S2R R3, SR_CgaCtaId ;  /* 0x0000000000037919 */ /* 0x000e220000008800 */
[----:B------:R-:W-:-:S04]  /*9db0*/  MOV R2, 0x400 ;  /* 0x0000040000027802 */ /* 0x000fc80000000f00 */
[----:B0-----:R-:W-:Y:S02]  /*9dc0*/  LEA R3, R3, R2, 0x18 ;  /* 0x0000000203037211 */ /* 0x001fe400078ec0ff */
[----:B------:R-:W-:-:S03]  /*9dd0*/  SHF.L.U32 R2, R0, 0x1f, RZ ;  /* 0x0000001f00027819 */ /* 0x000fc600000006ff */
[----:B------:R-:W-:-:S04]  /*9de0*/  VIADD R3, R3, 0x18 ;  /* 0x0000001803037836 */ /* 0x000fc80000000000 */
[C---:B------:R-:W-:Y:S02]  /*9df0*/  IMAD R7, R12.reuse, 0x8, R3 ;  /* 0x000000080c077824 */ /* 0x040fe400078e0203 */
[----:B------:R-:W-:Y:S02]  /*9e00*/  VIADD R12, R12, 0x1 ;  /* 0x000000010c0c7836 */ /* 0x000fe40000000000 */
[----:B------:R-:W0:Y:S03]  /*9e10*/  SYNCS.PHASECHK.TRANS64.TRYWAIT P0, [R7+URZ], R2 ;  /* 0x00000002070075a7 */ /* 0x000e26000800017f */
[----:B------:R-:W-:-:S04]  /*9e20*/  ISETP.NE.AND P1, PT, R12, 0x3, PT ;  /* 0x000000030c00780c */ /* 0x000fc80003f25270 */
[----:B------:R-:W-:Y:S02]  /*9e30*/  SEL R5, RZ, 0x1, P1 ;  /* 0x00000001ff057807 */ /* 0x000fe40000800000 */
[----:B------:R-:W-:Y:S02]  /*9e40*/  SEL R12, R12, RZ, P1 ;  /* 0x000000ff0c0c7207 */ /* 0x000fe40000800000 */
[----:B------:R-:W-:-:S03]  /*9e50*/  LOP3.LUT R5, R0, R5, RZ, 0x3c, !PT ;  /* 0x0000000500057212 */ /* 0x000fc600078e3cff */
[----:B------:R-:W-:Y:S01]  /*9e60*/  IMAD R9, R12, 0x8, R3 ;  /* 0x000000080c097824 */ /* 0x000fe200078e0203 */
[----:B------:R-:W-:Y:S01]  /*9e70*/  SHF.L.U32 R4, R5, 0x1f, RZ ;  /* 0x0000001f05047819 */ /* 0x000fe200000006ff */
[----:B0-----:R-:W-:Y:S06]  /*9e80*/  @!P0 BRA `(.L_x_316) ;  /* 0x0000000000b88947 */ /* 0x001fec0003800000 */
.L_x_326:
[----:B------:R-:W1:Y:S01]  /*9e90*/  SYNCS.PHASECHK.TRANS64.TRYWAIT P0, [R9+URZ], R4 ;  /* 0x00000004090075a7 */ /* 0x000e62000800017f */
[----:B------:R-:W-:-:S05]  /*9ea0*/  VIADD R0, R12, 0x1 ;  /* 0x000000010c007836 */ /* 0x000fca0000000000 */
[----:B------:R-:W-:-:S04]  /*9eb0*/  ISETP.NE.AND P1, PT, R0, 0x3, PT ;  /* 0x000000030000780c */ /* 0x000fc80003f25270 */
[----:B0-----:R-:W-:Y:S02]  /*9ec0*/  SEL R2, RZ, 0x1, P1 ;  /* 0x00000001ff027807 */ /* 0x001fe40000800000 */
[----:B------:R-:W-:Y:S02]  /*9ed0*/  SEL R0, R0, RZ, P1 ;  /* 0x000000ff00007207 */ /* 0x000fe40000800000 */
[----:B------:R-:W-:Y:S01]  /*9ee0*/  LOP3.LUT R2, R5, R2, RZ, 0x3c, !PT ;  /* 0x0000000205027212 */ /* 0x000fe200078e3cff */
[----:B-1----:R-:W-:Y:S06]  /*9ef0*/  @!P0 BRA `(.L_x_317) ;  /* 0x0000000000b08947 */ /* 0x002fec0003800000 */
.L_x_327:
[----:B------:R-:W-:Y:S01]  /*9f00*/  IMAD R3, R0, 0x8, R3 ;  /* 0x0000000800037824 */ /* 0x000fe200078e0203 */
[----:B------:R-:W-:-:S07]  /*9f10*/  SHF.L.U32 R0, R2, 0x1f, RZ ;  /* 0x0000001f02007819 */ /* 0x000fce00000006ff */
.L_x_318:
[----:B-1----:R1:W2:Y:S02]  /*9f20*/  SYNCS.PHASECHK.TRANS64.TRYWAIT P0, [R3+URZ], R0 ;  /* 0x00000000030075a7 */ /* 0x0022a4000800017f */
[----:B--2---:R-:W-:Y:S05]  /*9f30*/  @!P0 NANOSLEEP.SYNCS 0x989680 ;  /* 0x009896800000895d */ /* 0x004fea0003900000 */
[----:B------:R-:W2:Y:S02]  /*9f40*/  @!P0 SYNCS.PHASECHK.TRANS64 P0, [R3+URZ], R0 ;  /* 0x00000000030085a7 */ /* 0x000ea4000800007f */
[----:B--2---:R-:W-:Y:S05]  /*9f50*/  @!P0 BRA `(.L_x_318) ;  /* 0xfffffffc00f08947 */ /* 0x004fea000383ffff */
.L_x_314:
[----:B------:R-:W-:Y:S05]  /*9f60*/  BSYNC B0 ;  /* 0x0000000000007941 */ /* 0x000fea0003800000 */
.L_x_313:
[----:B------:R-:W-:Y:S05]  /*9f70*/  EXIT ;  /* 0x000000000000794d */ /* 0x000fea0003800000 */
.L_x_21:
[----:B----4-:R4:W0:Y:S02]  /*9f80*/  SYNCS.PHASECHK.TRANS64.TRYWAIT P1, [R3+URZ], R0 ;  /* 0x00000000030075a7 */ /* 0x010824000802017f */
[----:B0-----:R-:W-:Y:S05]  /*9f90*/  @!P1 NANOSLEEP.SYNCS 0x989680 ;  /* 0x009896800000995d */ /* 0x001fea0003900000 */
[----:B------:R-:W0:Y:S02]  /*9fa0*/  @!P1 SYNCS.PHASECHK.TRANS64 P1, [R3+URZ], R0 ;  /* 0x00000000030095a7 */ /* 0x000e24000802007f */
[----:B0-----:R-:W-:Y:S05]  /*9fb0*/  @!P1 BRA `(.L_x_21) ;  /* 0xfffffffc00f09947 */ /* 0x001fea000383ffff */
[----:B------:R-:W-:Y:S05]  /*9fc0*/  BRA `(.L_x_20) ;  /* 0xffffff74004c7947 */ /* 0x000fea000383ffff */
.L_x_26:
[----:B-1----:R1:W3:Y:S02]  /*9fd0*/  SYNCS.PHASECHK.TRANS64.TRYWAIT P1, [R5+URZ], R4 ;  /* 0x00000004050075a7 */ /* 0x0022e4000802017f */
[----:B---3--:R-:W-:Y:S05]  /*9fe0*/  @!P1 NANOSLEEP.SYNCS 0x989680 ;  /* 0x009896800000995d */ /* 0x008fea0003900000 */
[----:B------:R-:W3:Y:S02]  /*9ff0*/  @!P1 SYNCS.PHASECHK.TRANS64 P1, [R5+URZ], R4 ;  /* 0x00000004050095a7 */ /* 0x000ee4000802007f */
[----:B---3--:R-:W-:Y:S05]  /*a000*/  @!P1 BRA `(.L_x_26) ;  /* 0xfffffffc00f09947 */ /* 0x008fea000383ffff */
[----:B------:R-:W-:Y:S05]  /*a010*/  BRA `(.L_x_25) ;  /* 0xffffff78003c7947 */ /* 0x000fea000383ffff */
.L_x_301:
[----:B------:R-:W-:Y:S01]  /*a020*/  BSSY B1, `(.L_x_319) ;  /* 0x0000006000017945 */ /* 0x000fe20003800000 */
[----:B------:R-:W-:-:S07]  /*a030*/  IMAD.MOV.U32 R15, RZ, RZ, -0x1 ;  /* 0xffffffffff0f7424 */ /* 0x000fce00078e00ff */
[----:B------:R-:W-:Y:S05]  /*a040*/  WARPSYNC.COLLECTIVE R15, `(.L_x_320) ;  /* 0x000000000f0c7348 */ /* 0x000fea0003c00000 */
[----:B------:R-:W-:Y:S02]  /*a050*/  ELECT P6, UR62, PT ;  /* 0x00000000003e782f */ /* 0x000fe400038c0000 */
[----:B------:R-:W-:Y:S01]  /*a060*/  MOV R14, UR62 ;  /* 0x0000003e000e7c02 */ /* 0x000fe20008000f00 */
[----:B------:R-:W-:Y:S10]  /*a070*/  ENDCOLLECTIVE ;  /* 0x000000000000791b */ /* 0x000ff40003800000 */
.L_x_320:
[----:B------:R-:W-:Y:S05]  /*a080*/  BSYNC B1 ;  /* 0x0000000000017941 */ /* 0x000fea0003800000 */
.L_x_319:
[----:B------:R-:W-:Y:S05]  /*a090*/  BRA `(.L_x_321) ;  /* 0xfffffff000687947 */ /* 0x000fea000383ffff */
.L_x_304:
[----:B0-----:R0:W1:Y:S02]  /*a0a0*/  SYNCS.PHASECHK.TRANS64.TRYWAIT P0, [R14+URZ+0x18], R7 ;  /* 0x000018070e0075a7 */ /* 0x001064000800017f */
[----:B-1----:R-:W-:Y:S05]  /*a0b0*/  @!P0 NANOSLEEP.SYNCS 0x989680 ;  /* 0x009896800000895d */ /* 0x002fea0003900000 */
[----:B------:R-:W1:Y:S02]  /*a0c0*/  @!P0 SYNCS.PHASECHK.TRANS64 P0, [R14+URZ+0x18], R7 ;  /* 0x000018070e0085a7 */ /* 0x000e64000800007f */
[----:B-1----:R-:W-:Y:S05]  /*a0d0*/  @!P0 BRA `(.L_x_304) ;  /* 0xfffffffc00f08947 */ /* 0x002fea000383ffff */
[----:B------:R-:W-:Y:S05]  /*a0e0*/  BRA `(.L_x_322) ;  /* 0xfffffff000a47947 */ /* 0x000fea000383ffff */
.L_x_312:
[----:B------:R-:W-:Y:S01]  /*a0f0*/  BSSY B0, `(.L_x_323) ;  /* 0x0000006000007945 */ /* 0x000fe20003800000 */
[----:B------:R-:W-:-:S07]  /*a100*/  IMAD.MOV.U32 R15, RZ, RZ, -0x1 ;  /* 0xffffffffff0f7424 */ /* 0x000fce00078e00ff */
[----:B------:R-:W-:Y:S05]  /*a110*/  WARPSYNC.COLLECTIVE R15, `(.L_x_324) ;  /* 0x000000000f0c7348 */ /* 0x000fea0003c00000 */
[----:B------:R-:W-:Y:S02]  /*a120*/  ELECT P6, UR62, PT ;  /* 0x00000000003e782f */ /* 0x000fe400038c0000 */
[----:B------:R-:W-:Y:S01]  /*a130*/  MOV R14, UR62 ;  /* 0x0000003e000e7c02 */ /* 0x000fe20008000f00 */
[----:B------:R-:W-:Y:S10]  /*a140*/  ENDCOLLECTIVE ;  /* 0x000000000000791b */ /* 0x000ff40003800000 */
.L_x_324:
[----:B------:R-:W-:Y:S05]  /*a150*/  BSYNC B0 ;  /* 0x0000000000007941 */ /* 0x000fea0003800000 */
.L_x_323:
[----:B------:R-:W-:Y:S05]  /*a160*/  BRA `(.L_x_325) ;  /* 0xfffffff800f47947 */ /* 0x000fea000383ffff */
.L_x_316:
[----:B0-----:R0:W1:Y:S02]  /*a170*/  SYNCS.PHASECHK.TRANS64.TRYWAIT P0, [R7+URZ], R2 ;  /* 0x00000002070075a7 */ /* 0x001064000800017f */
[----:B-1----:R-:W-:Y:S05]  /*a180*/  @!P0 NANOSLEEP.SYNCS 0x989680 ;  /* 0x009896800000895d */ /* 0x002fea0003900000 */
[----:B------:R-:W1:Y:S02]  /*a190*/  @!P0 SYNCS.PHASECHK.TRANS64 P0, [R7+URZ], R2 ;  /* 0x00000002070085a7 */ /* 0x000e64000800007f */
[----:B-1----:R-:W-:Y:S05]  /*a1a0*/  @!P0 BRA `(.L_x_316) ;  /* 0xfffffffc00f08947 */ /* 0x002fea000383ffff */
[----:B------:R-:W-:Y:S05]  /*a1b0*/  BRA `(.L_x_326) ;  /* 0xfffffffc00347947 */ /* 0x000fea000383ffff */
.L_x_317:
[----:B0-----:R0:W1:Y:S02]  /*a1c0*/  SYNCS.PHASECHK.TRANS64.TRYWAIT P0, [R9+URZ], R4 ;  /* 0x00000004090075a7 */ /* 0x001064000800017f */
[----:B-1----:R-:W-:Y:S05]  /*a1d0*/  @!P0 NANOSLEEP.SYNCS 0x989680 ;  /* 0x009896800000895d */ /* 0x002fea0003900000 */
[----:B------:R-:W1:Y:S02]  /*a1e0*/  @!P0 SYNCS.PHASECHK.TRANS64 P0, [R9+URZ], R4 ;  /* 0x00000004090085a7 */ /* 0x000e64000800007f */
[----:B-1----:R-:W-:Y:S05]  /*a1f0*/  @!P0 BRA `(.L_x_317) ;  /* 0xfffffffc00f08947 */ /* 0x002fea000383ffff */
[----:B------:R-:W-:Y:S05]  /*a200*/  BRA `(.L_x_327) ;  /* 0xfffffffc003c7947 */ /* 0x000fea000383ffff */
.L_x_328:
[----:B------:R-:W-:-:S00]  /*a210*/  BRA `(.L_x_328) ;  /* 0xfffffffc00fc7947 */ /* 0x000fc0000383ffff */
[----:B------:R-:W-:-:S00]  /*a220*/  NOP ;  /* 0x0000000000007918 */ /* 0x000fc00000000000 */
        /* <DEDUP_REMOVED lines=13> */
.L_x_329:


//--------------------- .nv.global.init           --------------------------
	.section	.nv.global.init,"aw",@progbits
.nv.global.init:
	.type		$str$22,@object
	.size		$str$22,($str$23 - $str$22)
$str$22:
        /*0000*/ 	.byte	0x6b, 0x5f, 0x74, 0x69, 0x6c, 0x65, 0x5f, 0x63, 0x6f, 0x75, 0x6e, 0x74, 0x20, 0x3e, 0x3d, 0x20
        /*0010*/ 	.byte	0x31, 0x00
	.type		$str$23,@object
	.size		$str$23,(__unnamed_1 - $str$23)
$str$23:
        /*0012*/ 	.byte	0x2f, 0x74, 0x6d, 0x70, 0x2f, 0x63, 0x75, 0x74, 0x6c, 0x61, 0x73, 0x73, 0x5f, 0x73, 0x77, 0x65
        /*0022*/ 	.byte	0x65, 0x70, 0x5f, 0x73, 0x72, 0x63, 0x2f, 0x69, 0x6e, 0x63, 0x6c, 0x75, 0x64, 0x65, 0x2f, 0x63
        /*0032*/ 	.byte	0x75, 0x74, 0x6c, 0x61, 0x73, 0x73, 0x2f, 0x67, 0x65, 0x6d, 0x6d, 0x2f, 0x63, 0x6f, 0x6c, 0x6c
        /*0042*/ 	.byte	0x65, 0x63, 0x74, 0x69, 0x76, 0x65, 0x2f, 0x73, 0x6d, 0x39, 0x30, 0x5f, 0x6d, 0x6d, 0x61, 0x5f
        /*0052*/ 	.byte	0x74, 0x6d, 0x61, 0x5f, 0x67, 0x6d, 0x6d, 0x61, 0x5f, 0x73, 0x73, 0x5f, 0x77, 0x61, 0x72, 0x70
        /*0062*/ 	.byte	0x73, 0x70, 0x65, 0x63, 0x69, 0x61, 0x6c, 0x69, 0x7a, 0x65, 0x64, 0x2e, 0x68, 0x70, 0x70, 0x00
	.type		__unnamed_1,@object
	.size		__unnamed_1,(.L_0 - __unnamed_1)
__unnamed_1:
        /*0072*/ 	.byte	0x76, 0x6f, 0x69, 0x64, 0x20, 0x63, 0x75, 0x74, 0x6c, 0x61, 0x73, 0x73, 0x3a, 0x3a, 0x67, 0x65
        /* <DEDUP_REMOVED lines=173> */
        /*0b52*/ 	.byte	0x64, 0x65, 0x6e, 0x74, 0x69, 0x74, 0x79, 0x5d, 0x00
.L_0:


//--------------------- .nv.shared._ZN7cutlass13device_kernelINS_4gemm6kernel13GemmUniversalIN4cute5tupleIJiiiiEEENS1_10collective13CollectiveMmaINS1_34MainloopSm90TmaGmmaWarpSpecializedILi3ENS5_IJNS4_1CILi2EEESB_NSA_ILi1EEEEEENS1_35KernelTmaWarpSpecializedCooperativeEEENS5_IJNSA_ILi128EEENSA_ILi256EEESG_EEEaNS5_IJlSC_lEEEaSJ_NS4_8TiledMMAINS4_8MMA_AtomIJNS4_4SM904GMMA27MMA_64x256x32_S32S8S8_SS_TNEEEENS4_6LayoutINS5_IJSB_SC_SC_EEENS5_IJSC_NSA_ILi0EEESS_EEEEENS5_IJNS4_10UnderscoreESV_SV_EEEEENS4_23SM90_TMA_LOAD_MULTICASTENS4_14ComposedLayoutINS4_7SwizzleILi3ELi4ELi3EEENS4_18smem_ptr_flag_bitsILi8EEENSQ_INS5_IJNSA_ILi8EEESG_EEENS5_IJSG_SC_EEEEEEEvNS4_8identityESY_S18_vS19_EENS_8epilogue10collective6detail29Sm90TmaWarpSpecializedAdapterINS1C_15DefaultEpilogueIaSJ_SJ_NS1B_6thread17LinearCombinationIaLi1EiiLNS1G_9ScaleType4KindE0ELNS_15FloatRoundStyleE2EaEENS1_15EpilogueDefaultEEEEEvvEEEEvNT_6ParamsE --------------------------
	.section	.nv.shared._ZN7cutlass13device_kernelINS_4gemm6kernel13GemmUniversalIN4cute5tupleIJiiiiEEENS1_10collective13CollectiveMmaINS1_34MainloopSm90TmaGmmaWarpSpecializedILi3ENS5_IJNS4_1CILi2EEESB_NSA_ILi1EEEEEENS1_35KernelTmaWarpSpecializedCooperativeEEENS5_IJNSA_ILi128EEENSA_ILi256EEESG_EEEaNS5_IJlSC_lEEEaSJ_NS4_8TiledMMAINS4_8MMA_AtomIJNS4_4SM904GMMA27MMA_64x256x32_S32S8S8_SS_TNEEEENS4_6LayoutINS5_IJSB_SC_SC_EEENS5_IJSC_NSA_ILi0EEESS_EEEEENS5_IJNS4_10UnderscoreESV_SV_EEEEENS4_23SM90_TMA_LOAD_MULTICASTENS4_14ComposedLayoutINS4_7SwizzleILi3ELi4ELi3EEENS4_18smem_ptr_flag_bitsILi8EEENSQ_INS5_IJNSA_ILi8EEESG_EEENS5_IJSG_SC_EEEEEEEvNS4_8identityESY_S18_vS19_EENS_8epilogue10collective6detail29Sm90TmaWarpSpecializedAdapterINS1C_15DefaultEpilogueIaSJ_SJ_NS1B_6thread17LinearCombinationIaLi1EiiLNS1G_9ScaleType4KindE0ELNS_15FloatRoundStyleE2EaEENS1_15EpilogueDefaultEEEEEvvEEEEvNT_6ParamsE,"aw",@nobits
	.sectionflags	@""
	.align	16
	.zero		1024


//--------------------- .nv.shared.reserved.0     --------------------------
	.section	.nv.shared.reserved.0,"aw",@nobits
	.weak		__nv_reservedSMEM_offset_0_alias
	.size		__nv_reservedSMEM_offset_0_alias, 0, 0
	.other		__nv_reservedSMEM_offset_0_alias,@"STO_CUDA_RESERVED_SHARED STV_DEFAULT"
__nv_reservedSMEM_offset_0_alias:
	.zero		0


//--------------------- .nv.global                --------------------------
	.section	.nv.global,"aw",@nobits
.nv.global:
	.type		_ZN39_INTERNAL_0020e00c_4_k_cu_0716c2aa_54364cute1_E,@object
	.size		_ZN39_INTERNAL_0020e00c_4_k_cu_0716c2aa_54364cute1_E,(_ZN39_INTERNAL_0020e00c_4_k_cu_0716c2aa_54364cuda3std3__45__cpo6cbeginE - _ZN39_INTERNAL_0020e00c_4_k_cu_0716c2aa_54364cute1_E)
_ZN39_INTERNAL_0020e00c_4_k_cu_0716c2aa_54364cute1_E:
	.zero		1
	.type		_ZN39_INTERNAL_0020e00c_4_k_cu_0716c2aa_54364cuda3std3__45__cpo6cbeginE,@object
	.size		_ZN39_INTERNAL_0020e00c_4_k_cu_0716c2aa_54364cuda3std3__45__cpo6cbeginE,(_ZN39_INTERNAL_0020e00c_4_k_cu_0716c2aa_54364cuda3std3__48in_placeE - _ZN39_INTERNAL_0020e00c_4_k_cu_0716c2aa_54364cuda3std3__45__cpo6cbeginE)
_ZN39_INTERNAL_0020e00c_4_k_cu_0716c2aa_54364cuda3std3__45__cpo6cbeginE:
	.zero		1
	.type		_ZN39_INTERNAL_0020e00c_4_k_cu_0716c2aa_54364cuda3std3__48in_placeE,@object
	.size		_ZN39_INTERNAL_0020e00c_4_k_cu_0716c2aa_54364cuda3std3__48in_placeE,(_ZN39_INTERNAL_0020e00c_4_k_cu_0716c2aa_54364cuda3std6ranges3__45__cpo9iter_moveE - _ZN39_INTERNAL_0020e00c_4_k_cu_0716c2aa_54364cuda3std3__48in_placeE)
_ZN39_INTERNAL_0020e00c_4_k_cu_0716c2aa_54364cuda3std3__48in_placeE:
	.zero		1
	.type		_ZN39_INTERNAL_0020e00c_4_k_cu_0716c2aa_54364cuda3std6ranges3__45__cpo9iter_moveE,@object
	.size		_ZN39_INTERNAL_0020e00c_4_k_cu_0716c2aa_54364cuda3std6ranges3__45__cpo9iter_moveE,(_ZN39_INTERNAL_0020e00c_4_k_cu_0716c2aa_54364cuda3std3__45__cpo5beginE - _ZN39_INTERNAL_0020e00c_4_k_cu_0716c2aa_54364cuda3std6ranges3__45__cpo9iter_moveE)
_ZN39_INTERNAL_0020e00c_4_k_cu_0716c2aa_54364cuda3std6ranges3__45__cpo9iter_moveE:
	.zero		1
	.type		_ZN39_INTERNAL_0020e00c_4_k_cu_0716c2aa_54364cuda3std3__45__cpo5beginE,@object
	.size		_ZN39_INTERNAL_0020e00c_4_k_cu_0716c2aa_54364cuda3std3__45__cpo5beginE,(_ZN39_INTERNAL_0020e00c_4_k_cu_0716c2aa_54364cuda3std3__441_GLOBAL__N__0020e00c_4_k_cu_0716c2aa_54366ignoreE - _ZN39_INTERNAL_0020e00c_4_k_cu_0716c2aa_54364cuda3std3__45__cpo5beginE)
_ZN39_INTERNAL_0020e00c_4_k_cu_0716c2aa_54364cuda3std3__45__cpo5beginE:
	.zero		1
	.type		_ZN39_INTERNAL_0020e00c_4_k_cu_0716c2aa_54364cuda3std3__441_GLOBAL__N__0020e00c_4_k_cu_0716c2aa_54366ignoreE,@object
	.size		_ZN39_INTERNAL_0020e00c_4_k_cu_0716c2aa_54364cuda3std3__441_GLOBAL__N__0020e00c_4_k_cu_0716c2aa_54366ignoreE,(_ZN39_INTERNAL_0020e00c_4_k_cu_0716c2aa_54364cute7productE - _ZN39_INTERNAL_0020e00c_4_k_cu_0716c2aa_54364cuda3std3__441_GLOBAL__N__0020e00c_4_k_cu_0716c2aa_54366ignoreE)
_ZN39_INTERNAL_0020e00c_4_k_cu_0716c2aa_54364cuda3std3__441_GLOBAL__N__0020e00c_4_k_cu_0716c2aa_54366ignoreE:
	.zero		1
	.type		_ZN39_INTERNAL_0020e00c_4_k_cu_0716c2aa_54364cute7productE,@object
	.size		_ZN39_INTERNAL_0020e00c_4_k_cu_0716c2aa_54364cute7productE,(_ZN39_INTERNAL_0020e00c_4_k_cu_0716c2aa_54364cuda3std3__45__cpo3endE - _ZN39_INTERNAL_0020e00c_4_k_cu_0716c2aa_54364cute7productE)
_ZN39_INTERNAL_0020e00c_4_k_cu_0716c2aa_54364cute7productE:
	.zero		1
	.type		_ZN39_INTERNAL_0020e00c_4_k_cu_0716c2aa_54364cuda3std3__45__cpo3endE,@object
	.size		_ZN39_INTERNAL_0020e00c_4_k_cu_0716c2aa_54364cuda3std3__45__cpo3endE,(_ZN39_INTERNAL_0020e00c_4_k_cu_0716c2aa_54364cuda3std3__419piecewise_constructE - _ZN39_INTERNAL_0020e00c_4_k_cu_0716c2aa_54364cuda3std3__45__cpo3endE)
_ZN39_INTERNAL_0020e00c_4_k_cu_0716c2aa_54364cuda3std3__45__cpo3endE:
	.zero		1
	.type		_ZN39_INTERNAL_0020e00c_4_k_cu_0716c2aa_54364cuda3std3__419piecewise_constructE,@object
	.size		_ZN39_INTERNAL_0020e00c_4_k_cu_0716c2aa_54364cuda3std3__419piecewise_constructE,(_ZN39_INTERNAL_0020e00c_4_k_cu_0716c2aa_54364cuda3std3__45__cpo4cendE - _ZN39_INTERNAL_0020e00c_4_k_cu_0716c2aa_54364cuda3std3__419piecewise_constructE)
_ZN39_INTERNAL_0020e00c_4_k_cu_0716c2aa_54364cuda3std3__419piecewise_constructE:
	.zero		1
	.type		_ZN39_INTERNAL_0020e00c_4_k_cu_0716c2aa_54364cuda3std3__45__cpo4cendE,@object
	.size		_ZN39_INTERNAL_0020e00c_4_k_cu_0716c2aa_54364cuda3std3__45__cpo4cendE,(_ZN39_INTERNAL_0020e00c_4_k_cu_0716c2aa_54364cuda3std6ranges3__45__cpo4swapE - _ZN39_INTERNAL_0020e00c_4_k_cu_0716c2aa_54364cuda3std3__45__cpo4cendE)
_ZN39_INTERNAL_0020e00c_4_k_cu_0716c2aa_54364cuda3std3__45__cpo4cendE:
	.zero		1
	.type		_ZN39_INTERNAL_0020e00c_4_k_cu_0716c2aa_54364cuda3std6ranges3__45__cpo4swapE,@object
	.size		_ZN39_INTERNAL_0020e00c_4_k_cu_0716c2aa_54364cuda3std6ranges3__45__cpo4swapE,(.L_8 - _ZN39_INTERNAL_0020e00c_4_k_cu_0716c2aa_54364cuda3std6ranges3__45__cpo4swapE)
_ZN39_INTERNAL_0020e00c_4_k_cu_0716c2aa_54364cuda3std6ranges3__45__cpo4swapE:
	.zero		1
.L_8:


//--------------------- .nv.constant0._ZN7cutlass13device_kernelINS_4gemm6kernel13GemmUniversalIN4cute5tupleIJiiiiEEENS1_10collective13CollectiveMmaINS1_34MainloopSm90TmaGmmaWarpSpecializedILi3ENS5_IJNS4_1CILi2EEESB_NSA_ILi1EEEEEENS1_35KernelTmaWarpSpecializedCooperativeEEENS5_IJNSA_ILi128EEENSA_ILi256EEESG_EEEaNS5_IJlSC_lEEEaSJ_NS4_8TiledMMAINS4_8MMA_AtomIJNS4_4SM904GMMA27MMA_64x256x32_S32S8S8_SS_TNEEEENS4_6LayoutINS5_IJSB_SC_SC_EEENS5_IJSC_NSA_ILi0EEESS_EEEEENS5_IJNS4_10UnderscoreESV_SV_EEEEENS4_23SM90_TMA_LOAD_MULTICASTENS4_14ComposedLayoutINS4_7SwizzleILi3ELi4ELi3EEENS4_18smem_ptr_flag_bitsILi8EEENSQ_INS5_IJNSA_ILi8EEESG_EEENS5_IJSG_SC_EEEEEEEvNS4_8identityESY_S18_vS19_EENS_8epilogue10collective6detail29Sm90TmaWarpSpecializedAdapterINS1C_15DefaultEpilogueIaSJ_SJ_NS1B_6thread17LinearCombinationIaLi1EiiLNS1G_9ScaleType4KindE0ELNS_15FloatRoundStyleE2EaEENS1_15EpilogueDefaultEEEEEvvEEEEvNT_6ParamsE --------------------------
	.section	.nv.constant0._ZN7cutlass13device_kernelINS_4gemm6kernel13GemmUniversalIN4cute5tupleIJiiiiEEENS1_10collective13CollectiveMmaINS1_34MainloopSm90TmaGmmaWarpSpecializedILi3ENS5_IJNS4_1CILi2EEESB_NSA_ILi1EEEEEENS1_35KernelTmaWarpSpecializedCooperativeEEENS5_IJNSA_ILi128EEENSA_ILi256EEESG_EEEaNS5_IJlSC_lEEEaSJ_NS4_8TiledMMAINS4_8MMA_AtomIJNS4_4SM904GMMA27MMA_64x256x32_S32S8S8_SS_TNEEEENS4_6LayoutINS5_IJSB_SC_SC_EEENS5_IJSC_NSA_ILi0EEESS_EEEEENS5_IJNS4_10UnderscoreESV_SV_EEEEENS4_23SM90_TMA_LOAD_MULTICASTENS4_14ComposedLayoutINS4_7SwizzleILi3ELi4ELi3EEENS4_18smem_ptr_flag_bitsILi8EEENSQ_INS5_IJNSA_ILi8EEESG_EEENS5_IJSG_SC_EEEEEEEvNS4_8identityESY_S18_vS19_EENS_8epilogue10collective6detail29Sm90TmaWarpSpecializedAdapterINS1C_15DefaultEpilogueIaSJ_SJ_NS1B_6thread17LinearCombinationIaLi1EiiLNS1G_9ScaleType4KindE0ELNS_15FloatRoundStyleE2EaEENS1_15EpilogueDefaultEEEEEvvEEEEvNT_6ParamsE,"a",@progbits
	.sectionflags	@""
	.align	4
.nv.constant0._ZN7cutlass13device_kernelINS_4gemm6kernel13GemmUniversalIN4cute5tupleIJiiiiEEENS1_10collective13CollectiveMmaINS1_34MainloopSm90TmaGmmaWarpSpecializedILi3ENS5_IJNS4_1CILi2EEESB_NSA_ILi1EEEEEENS1_35KernelTmaWarpSpecializedCooperativeEEENS5_IJNSA_ILi128EEENSA_ILi256EEESG_EEEaNS5_IJlSC_lEEEaSJ_NS4_8TiledMMAINS4_8MMA_AtomIJNS4_4SM904GMMA27MMA_64x256x32_S32S8S8_SS_TNEEEENS4_6LayoutINS5_IJSB_SC_SC_EEENS5_IJSC_NSA_ILi0EEESS_EEEEENS5_IJNS4_10UnderscoreESV_SV_EEEEENS4_23SM90_TMA_LOAD_MULTICASTENS4_14ComposedLayoutINS4_7SwizzleILi3ELi4ELi3EEENS4_18smem_ptr_flag_bitsILi8EEENSQ_INS5_IJNSA_ILi8EEESG_EEENS5_IJSG_SC_EEEEEEEvNS4_8identityESY_S18_vS19_EENS_8epilogue10collective6detail29Sm90TmaWarpSpecializedAdapterINS1C_15DefaultEpilogueIaSJ_SJ_NS1B_6thread17LinearCombinationIaLi1EiiLNS1G_9ScaleType4KindE0ELNS_15FloatRoundStyleE2EaEENS1_15EpilogueDefaultEEEEEvvEEEEvNT_6ParamsE:
	.zero		1664


//--------------------- SYMBOLS --------------------------

	.type		.nv.reservedSmem.offset0,@object
	.size		.nv.reservedSmem.offset0,0x4
	.type		__assertfail,@function
